//
// Generated by NVIDIA NVVM Compiler
//
// Compiler Build ID: CL-36424714
// Cuda compilation tools, release 13.0, V13.0.88
// Based on NVVM 20.0.0
//

.version 9.0
.target sm_100
.address_size 64

	// .globl	_Z10gemm_naivePfS_S_iii
// _ZZ9gemm_basePfS_S_iiiE2As has been demoted
// _ZZ9gemm_basePfS_S_iiiE2Bs has been demoted
// _ZZ7gemm_v1ILi128ELi8ELi128ELi8ELi8ELb0EEvPfS0_S0_iiiE2As has been demoted
// _ZZ7gemm_v1ILi128ELi8ELi128ELi8ELi8ELb0EEvPfS0_S0_iiiE2Bs has been demoted
// _ZZ7gemm_v2ILi128ELi8ELi128ELi8ELi8ELb0EEvPfS0_S0_iiiE2As has been demoted
// _ZZ7gemm_v2ILi128ELi8ELi128ELi8ELi8ELb0EEvPfS0_S0_iiiE2Bs has been demoted

.visible .entry _Z10gemm_naivePfS_S_iii(
	.param .u64 .ptr .align 1 _Z10gemm_naivePfS_S_iii_param_0,
	.param .u64 .ptr .align 1 _Z10gemm_naivePfS_S_iii_param_1,
	.param .u64 .ptr .align 1 _Z10gemm_naivePfS_S_iii_param_2,
	.param .u32 _Z10gemm_naivePfS_S_iii_param_3,
	.param .u32 _Z10gemm_naivePfS_S_iii_param_4,
	.param .u32 _Z10gemm_naivePfS_S_iii_param_5
)
{
	.reg .pred 	%p<13>;
	.reg .b32 	%r<46>;
	.reg .b32 	%f<68>;
	.reg .b64 	%rd<40>;

	ld.param.u64 	%rd5, [_Z10gemm_naivePfS_S_iii_param_0];
	ld.param.u64 	%rd6, [_Z10gemm_naivePfS_S_iii_param_1];
	ld.param.u64 	%rd4, [_Z10gemm_naivePfS_S_iii_param_2];
	ld.param.u32 	%r22, [_Z10gemm_naivePfS_S_iii_param_3];
	ld.param.u32 	%r23, [_Z10gemm_naivePfS_S_iii_param_4];
	ld.param.u32 	%r21, [_Z10gemm_naivePfS_S_iii_param_5];
	cvta.to.global.u64 	%rd1, %rd6;
	cvta.to.global.u64 	%rd2, %rd5;
	mov.u32 	%r24, %ctaid.x;
	shl.b32 	%r25, %r24, 5;
	mov.u32 	%r26, %tid.x;
	add.s32 	%r1, %r25, %r26;
	mov.u32 	%r27, %ctaid.y;
	shl.b32 	%r28, %r27, 5;
	mov.u32 	%r29, %tid.y;
	add.s32 	%r30, %r28, %r29;
	setp.ge.s32 	%p1, %r1, %r22;
	setp.ge.s32 	%p2, %r30, %r23;
	or.pred  	%p3, %p1, %p2;
	@%p3 bra 	$L__BB0_14;
	setp.lt.s32 	%p4, %r21, 1;
	mov.f32 	%f67, 0f00000000;
	@%p4 bra 	$L__BB0_13;
	mul.lo.s32 	%r3, %r21, %r1;
	and.b32  	%r4, %r21, 7;
	setp.lt.u32 	%p5, %r21, 8;
	mov.f32 	%f67, 0f00000000;
	mov.b32 	%r44, 0;
	@%p5 bra 	$L__BB0_5;
	and.b32  	%r44, %r21, 2147483640;
	neg.s32 	%r42, %r44;
	shl.b32 	%r7, %r23, 3;
	add.s64 	%rd3, %rd2, 16;
	mov.f32 	%f67, 0f00000000;
	mul.wide.s32 	%rd11, %r23, 4;
	mov.u32 	%r40, %r3;
	mov.u32 	%r41, %r30;
$L__BB0_4:
	.pragma "nounroll";
	mul.wide.s32 	%rd7, %r40, 4;
	add.s64 	%rd8, %rd3, %rd7;
	ld.global.f32 	%f17, [%rd8+-16];
	mul.wide.s32 	%rd9, %r41, 4;
	add.s64 	%rd10, %rd1, %rd9;
	ld.global.f32 	%f18, [%rd10];
	fma.rn.f32 	%f19, %f17, %f18, %f67;
	ld.global.f32 	%f20, [%rd8+-12];
	add.s64 	%rd12, %rd10, %rd11;
	ld.global.f32 	%f21, [%rd12];
	fma.rn.f32 	%f22, %f20, %f21, %f19;
	ld.global.f32 	%f23, [%rd8+-8];
	add.s64 	%rd13, %rd12, %rd11;
	ld.global.f32 	%f24, [%rd13];
	fma.rn.f32 	%f25, %f23, %f24, %f22;
	ld.global.f32 	%f26, [%rd8+-4];
	add.s64 	%rd14, %rd13, %rd11;
	ld.global.f32 	%f27, [%rd14];
	fma.rn.f32 	%f28, %f26, %f27, %f25;
	ld.global.f32 	%f29, [%rd8];
	add.s64 	%rd15, %rd14, %rd11;
	ld.global.f32 	%f30, [%rd15];
	fma.rn.f32 	%f31, %f29, %f30, %f28;
	ld.global.f32 	%f32, [%rd8+4];
	add.s64 	%rd16, %rd15, %rd11;
	ld.global.f32 	%f33, [%rd16];
	fma.rn.f32 	%f34, %f32, %f33, %f31;
	ld.global.f32 	%f35, [%rd8+8];
	add.s64 	%rd17, %rd16, %rd11;
	ld.global.f32 	%f36, [%rd17];
	fma.rn.f32 	%f37, %f35, %f36, %f34;
	ld.global.f32 	%f38, [%rd8+12];
	add.s64 	%rd18, %rd17, %rd11;
	ld.global.f32 	%f39, [%rd18];
	fma.rn.f32 	%f67, %f38, %f39, %f37;
	add.s32 	%r42, %r42, 8;
	add.s32 	%r41, %r41, %r7;
	add.s32 	%r40, %r40, 8;
	setp.ne.s32 	%p6, %r42, 0;
	@%p6 bra 	$L__BB0_4;
$L__BB0_5:
	setp.eq.s32 	%p7, %r4, 0;
	@%p7 bra 	$L__BB0_13;
	and.b32  	%r15, %r21, 3;
	setp.lt.u32 	%p8, %r4, 4;
	@%p8 bra 	$L__BB0_8;
	add.s32 	%r32, %r44, %r3;
	mul.wide.s32 	%rd19, %r32, 4;
	add.s64 	%rd20, %rd2, %rd19;
	ld.global.f32 	%f41, [%rd20];
	mad.lo.s32 	%r33, %r44, %r23, %r30;
	mul.wide.s32 	%rd21, %r33, 4;
	add.s64 	%rd22, %rd1, %rd21;
	ld.global.f32 	%f42, [%rd22];
	fma.rn.f32 	%f43, %f41, %f42, %f67;
	ld.global.f32 	%f44, [%rd20+4];
	mul.wide.s32 	%rd23, %r23, 4;
	add.s64 	%rd24, %rd22, %rd23;
	ld.global.f32 	%f45, [%rd24];
	fma.rn.f32 	%f46, %f44, %f45, %f43;
	ld.global.f32 	%f47, [%rd20+8];
	add.s64 	%rd25, %rd24, %rd23;
	ld.global.f32 	%f48, [%rd25];
	fma.rn.f32 	%f49, %f47, %f48, %f46;
	ld.global.f32 	%f50, [%rd20+12];
	add.s64 	%rd26, %rd25, %rd23;
	ld.global.f32 	%f51, [%rd26];
	fma.rn.f32 	%f67, %f50, %f51, %f49;
	add.s32 	%r44, %r44, 4;
$L__BB0_8:
	setp.eq.s32 	%p9, %r15, 0;
	@%p9 bra 	$L__BB0_13;
	setp.eq.s32 	%p10, %r15, 1;
	@%p10 bra 	$L__BB0_11;
	add.s32 	%r34, %r44, %r3;
	mul.wide.s32 	%rd27, %r34, 4;
	add.s64 	%rd28, %rd2, %rd27;
	ld.global.f32 	%f53, [%rd28];
	mad.lo.s32 	%r35, %r44, %r23, %r30;
	mul.wide.s32 	%rd29, %r35, 4;
	add.s64 	%rd30, %rd1, %rd29;
	ld.global.f32 	%f54, [%rd30];
	fma.rn.f32 	%f55, %f53, %f54, %f67;
	ld.global.f32 	%f56, [%rd28+4];
	mul.wide.s32 	%rd31, %r23, 4;
	add.s64 	%rd32, %rd30, %rd31;
	ld.global.f32 	%f57, [%rd32];
	fma.rn.f32 	%f67, %f56, %f57, %f55;
	add.s32 	%r44, %r44, 2;
$L__BB0_11:
	and.b32  	%r36, %r21, 1;
	setp.eq.b32 	%p11, %r36, 1;
	not.pred 	%p12, %p11;
	@%p12 bra 	$L__BB0_13;
	add.s32 	%r37, %r44, %r3;
	mul.wide.s32 	%rd33, %r37, 4;
	add.s64 	%rd34, %rd2, %rd33;
	ld.global.f32 	%f58, [%rd34];
	mad.lo.s32 	%r38, %r44, %r23, %r30;
	mul.wide.s32 	%rd35, %r38, 4;
	add.s64 	%rd36, %rd1, %rd35;
	ld.global.f32 	%f59, [%rd36];
	fma.rn.f32 	%f67, %f58, %f59, %f67;
$L__BB0_13:
	mad.lo.s32 	%r39, %r23, %r1, %r30;
	cvta.to.global.u64 	%rd37, %rd4;
	mul.wide.s32 	%rd38, %r39, 4;
	add.s64 	%rd39, %rd37, %rd38;
	st.global.f32 	[%rd39], %f67;
$L__BB0_14:
	ret;

}
	// .globl	_Z9gemm_basePfS_S_iii
.visible .entry _Z9gemm_basePfS_S_iii(
	.param .u64 .ptr .align 1 _Z9gemm_basePfS_S_iii_param_0,
	.param .u64 .ptr .align 1 _Z9gemm_basePfS_S_iii_param_1,
	.param .u64 .ptr .align 1 _Z9gemm_basePfS_S_iii_param_2,
	.param .u32 _Z9gemm_basePfS_S_iii_param_3,
	.param .u32 _Z9gemm_basePfS_S_iii_param_4,
	.param .u32 _Z9gemm_basePfS_S_iii_param_5
)
{
	.reg .pred 	%p<3>;
	.reg .b32 	%r<38>;
	.reg .b32 	%f<105>;
	.reg .b64 	%rd<13>;
	// demoted variable
	.shared .align 4 .b8 _ZZ9gemm_basePfS_S_iiiE2As[4096];
	// demoted variable
	.shared .align 4 .b8 _ZZ9gemm_basePfS_S_iiiE2Bs[4096];
	ld.param.u64 	%rd3, [_Z9gemm_basePfS_S_iii_param_0];
	ld.param.u64 	%rd4, [_Z9gemm_basePfS_S_iii_param_1];
	ld.param.u64 	%rd5, [_Z9gemm_basePfS_S_iii_param_2];
	ld.param.u32 	%r20, [_Z9gemm_basePfS_S_iii_param_4];
	ld.param.u32 	%r21, [_Z9gemm_basePfS_S_iii_param_5];
	mov.u32 	%r22, %ctaid.x;
	mov.u32 	%r1, %ctaid.y;
	mov.u32 	%r2, %tid.x;
	mov.u32 	%r3, %tid.y;
	mul.lo.s32 	%r23, %r21, %r1;
	shl.b32 	%r37, %r23, 5;
	add.s32 	%r24, %r21, %r37;
	add.s32 	%r5, %r24, -1;
	shl.b32 	%r6, %r22, 5;
	shl.b32 	%r7, %r20, 5;
	setp.gt.s32 	%p1, %r37, %r5;
	mov.f32 	%f104, 0f00000000;
	@%p1 bra 	$L__BB1_3;
	shl.b32 	%r25, %r3, 7;
	mov.u32 	%r26, _ZZ9gemm_basePfS_S_iiiE2As;
	add.s32 	%r8, %r26, %r25;
	shl.b32 	%r27, %r2, 2;
	add.s32 	%r9, %r8, %r27;
	mov.u32 	%r28, _ZZ9gemm_basePfS_S_iiiE2Bs;
	add.s32 	%r11, %r28, %r27;
	add.s32 	%r10, %r11, %r25;
	mad.lo.s32 	%r29, %r20, %r3, %r2;
	add.s32 	%r36, %r29, %r6;
	shl.b32 	%r30, %r1, 5;
	add.s32 	%r31, %r3, %r30;
	mad.lo.s32 	%r35, %r21, %r31, %r2;
	cvta.to.global.u64 	%rd1, %rd3;
	cvta.to.global.u64 	%rd2, %rd4;
	mov.f32 	%f104, 0f00000000;
$L__BB1_2:
	mul.wide.u32 	%rd6, %r35, 4;
	add.s64 	%rd7, %rd1, %rd6;
	ld.global.f32 	%f6, [%rd7];
	st.shared.f32 	[%r9], %f6;
	mul.wide.u32 	%rd8, %r36, 4;
	add.s64 	%rd9, %rd2, %rd8;
	ld.global.f32 	%f7, [%rd9];
	st.shared.f32 	[%r10], %f7;
	bar.sync 	0;
	ld.shared.f32 	%f8, [%r8];
	ld.shared.f32 	%f9, [%r11];
	fma.rn.f32 	%f10, %f8, %f9, %f104;
	ld.shared.f32 	%f11, [%r8+4];
	ld.shared.f32 	%f12, [%r11+128];
	fma.rn.f32 	%f13, %f11, %f12, %f10;
	ld.shared.f32 	%f14, [%r8+8];
	ld.shared.f32 	%f15, [%r11+256];
	fma.rn.f32 	%f16, %f14, %f15, %f13;
	ld.shared.f32 	%f17, [%r8+12];
	ld.shared.f32 	%f18, [%r11+384];
	fma.rn.f32 	%f19, %f17, %f18, %f16;
	ld.shared.f32 	%f20, [%r8+16];
	ld.shared.f32 	%f21, [%r11+512];
	fma.rn.f32 	%f22, %f20, %f21, %f19;
	ld.shared.f32 	%f23, [%r8+20];
	ld.shared.f32 	%f24, [%r11+640];
	fma.rn.f32 	%f25, %f23, %f24, %f22;
	ld.shared.f32 	%f26, [%r8+24];
	ld.shared.f32 	%f27, [%r11+768];
	fma.rn.f32 	%f28, %f26, %f27, %f25;
	ld.shared.f32 	%f29, [%r8+28];
	ld.shared.f32 	%f30, [%r11+896];
	fma.rn.f32 	%f31, %f29, %f30, %f28;
	ld.shared.f32 	%f32, [%r8+32];
	ld.shared.f32 	%f33, [%r11+1024];
	fma.rn.f32 	%f34, %f32, %f33, %f31;
	ld.shared.f32 	%f35, [%r8+36];
	ld.shared.f32 	%f36, [%r11+1152];
	fma.rn.f32 	%f37, %f35, %f36, %f34;
	ld.shared.f32 	%f38, [%r8+40];
	ld.shared.f32 	%f39, [%r11+1280];
	fma.rn.f32 	%f40, %f38, %f39, %f37;
	ld.shared.f32 	%f41, [%r8+44];
	ld.shared.f32 	%f42, [%r11+1408];
	fma.rn.f32 	%f43, %f41, %f42, %f40;
	ld.shared.f32 	%f44, [%r8+48];
	ld.shared.f32 	%f45, [%r11+1536];
	fma.rn.f32 	%f46, %f44, %f45, %f43;
	ld.shared.f32 	%f47, [%r8+52];
	ld.shared.f32 	%f48, [%r11+1664];
	fma.rn.f32 	%f49, %f47, %f48, %f46;
	ld.shared.f32 	%f50, [%r8+56];
	ld.shared.f32 	%f51, [%r11+1792];
	fma.rn.f32 	%f52, %f50, %f51, %f49;
	ld.shared.f32 	%f53, [%r8+60];
	ld.shared.f32 	%f54, [%r11+1920];
	fma.rn.f32 	%f55, %f53, %f54, %f52;
	ld.shared.f32 	%f56, [%r8+64];
	ld.shared.f32 	%f57, [%r11+2048];
	fma.rn.f32 	%f58, %f56, %f57, %f55;
	ld.shared.f32 	%f59, [%r8+68];
	ld.shared.f32 	%f60, [%r11+2176];
	fma.rn.f32 	%f61, %f59, %f60, %f58;
	ld.shared.f32 	%f62, [%r8+72];
	ld.shared.f32 	%f63, [%r11+2304];
	fma.rn.f32 	%f64, %f62, %f63, %f61;
	ld.shared.f32 	%f65, [%r8+76];
	ld.shared.f32 	%f66, [%r11+2432];
	fma.rn.f32 	%f67, %f65, %f66, %f64;
	ld.shared.f32 	%f68, [%r8+80];
	ld.shared.f32 	%f69, [%r11+2560];
	fma.rn.f32 	%f70, %f68, %f69, %f67;
	ld.shared.f32 	%f71, [%r8+84];
	ld.shared.f32 	%f72, [%r11+2688];
	fma.rn.f32 	%f73, %f71, %f72, %f70;
	ld.shared.f32 	%f74, [%r8+88];
	ld.shared.f32 	%f75, [%r11+2816];
	fma.rn.f32 	%f76, %f74, %f75, %f73;
	ld.shared.f32 	%f77, [%r8+92];
	ld.shared.f32 	%f78, [%r11+2944];
	fma.rn.f32 	%f79, %f77, %f78, %f76;
	ld.shared.f32 	%f80, [%r8+96];
	ld.shared.f32 	%f81, [%r11+3072];
	fma.rn.f32 	%f82, %f80, %f81, %f79;
	ld.shared.f32 	%f83, [%r8+100];
	ld.shared.f32 	%f84, [%r11+3200];
	fma.rn.f32 	%f85, %f83, %f84, %f82;
	ld.shared.f32 	%f86, [%r8+104];
	ld.shared.f32 	%f87, [%r11+3328];
	fma.rn.f32 	%f88, %f86, %f87, %f85;
	ld.shared.f32 	%f89, [%r8+108];
	ld.shared.f32 	%f90, [%r11+3456];
	fma.rn.f32 	%f91, %f89, %f90, %f88;
	ld.shared.f32 	%f92, [%r8+112];
	ld.shared.f32 	%f93, [%r11+3584];
	fma.rn.f32 	%f94, %f92, %f93, %f91;
	ld.shared.f32 	%f95, [%r8+116];
	ld.shared.f32 	%f96, [%r11+3712];
	fma.rn.f32 	%f97, %f95, %f96, %f94;
	ld.shared.f32 	%f98, [%r8+120];
	ld.shared.f32 	%f99, [%r11+3840];
	fma.rn.f32 	%f100, %f98, %f99, %f97;
	ld.shared.f32 	%f101, [%r8+124];
	ld.shared.f32 	%f102, [%r11+3968];
	fma.rn.f32 	%f104, %f101, %f102, %f100;
	bar.sync 	0;
	add.s32 	%r37, %r37, 32;
	add.s32 	%r36, %r36, %r7;
	add.s32 	%r35, %r35, 32;
	setp.le.s32 	%p2, %r37, %r5;
	@%p2 bra 	$L__BB1_2;
$L__BB1_3:
	cvta.to.global.u64 	%rd10, %rd5;
	add.s32 	%r32, %r6, %r2;
	mad.lo.s32 	%r33, %r20, %r3, %r32;
	mad.lo.s32 	%r34, %r7, %r1, %r33;
	mul.wide.u32 	%rd11, %r34, 4;
	add.s64 	%rd12, %rd10, %rd11;
	st.global.f32 	[%rd12], %f104;
	ret;

}
	// .globl	_Z7gemm_v1ILi128ELi8ELi128ELi8ELi8ELb0EEvPfS0_S0_iii
.visible .entry _Z7gemm_v1ILi128ELi8ELi128ELi8ELi8ELb0EEvPfS0_S0_iii(
	.param .u64 .ptr .align 1 _Z7gemm_v1ILi128ELi8ELi128ELi8ELi8ELb0EEvPfS0_S0_iii_param_0,
	.param .u64 .ptr .align 1 _Z7gemm_v1ILi128ELi8ELi128ELi8ELi8ELb0EEvPfS0_S0_iii_param_1,
	.param .u64 .ptr .align 1 _Z7gemm_v1ILi128ELi8ELi128ELi8ELi8ELb0EEvPfS0_S0_iii_param_2,
	.param .u32 _Z7gemm_v1ILi128ELi8ELi128ELi8ELi8ELb0EEvPfS0_S0_iii_param_3,
	.param .u32 _Z7gemm_v1ILi128ELi8ELi128ELi8ELi8ELb0EEvPfS0_S0_iii_param_4,
	.param .u32 _Z7gemm_v1ILi128ELi8ELi128ELi8ELi8ELb0EEvPfS0_S0_iii_param_5
)
{
	.reg .pred 	%p<4>;
	.reg .b16 	%rs<9>;
	.reg .b32 	%r<110>;
	.reg .b32 	%f<867>;
	.reg .b64 	%rd<37>;
	// demoted variable
	.shared .align 4 .b8 _ZZ7gemm_v1ILi128ELi8ELi128ELi8ELi8ELb0EEvPfS0_S0_iiiE2As[8192];
	// demoted variable
	.shared .align 4 .b8 _ZZ7gemm_v1ILi128ELi8ELi128ELi8ELi8ELb0EEvPfS0_S0_iiiE2Bs[8192];
	ld.param.u64 	%rd6, [_Z7gemm_v1ILi128ELi8ELi128ELi8ELi8ELb0EEvPfS0_S0_iii_param_0];
	ld.param.u64 	%rd4, [_Z7gemm_v1ILi128ELi8ELi128ELi8ELi8ELb0EEvPfS0_S0_iii_param_1];
	ld.param.u32 	%r11, [_Z7gemm_v1ILi128ELi8ELi128ELi8ELi8ELb0EEvPfS0_S0_iii_param_4];
	ld.param.u32 	%r12, [_Z7gemm_v1ILi128ELi8ELi128ELi8ELi8ELb0EEvPfS0_S0_iii_param_5];
	cvta.to.global.u64 	%rd7, %rd6;
	cvta.to.global.u64 	%rd8, %rd4;
	mov.u32 	%r15, %ctaid.x;
	mov.u32 	%r16, %ctaid.y;
	mov.u32 	%r17, %tid.x;
	mov.u32 	%r18, %tid.y;
	shl.b32 	%r19, %r18, 4;
	add.s32 	%r20, %r19, %r17;
	cvt.u16.u32 	%rs1, %r17;
	cvt.u16.u32 	%rs2, %r19;
	add.s16 	%rs3, %rs2, %rs1;
	shr.u16 	%rs4, %rs3, 1;
	cvt.u32.u16 	%r21, %rs4;
	shr.u32 	%r22, %r20, 5;
	shl.b32 	%r23, %r17, 2;
	and.b32  	%r24, %r23, 4;
	shl.b32 	%r25, %r20, 2;
	and.b32  	%r26, %r25, 124;
	mul.lo.s32 	%r27, %r16, %r12;
	shl.b32 	%r28, %r27, 7;
	cvt.s64.s32 	%rd9, %r28;
	shl.b32 	%r29, %r15, 7;
	mul.wide.u32 	%rd10, %r29, 4;
	add.s64 	%rd11, %rd8, %rd10;
	mad.lo.s32 	%r30, %r12, %r21, %r24;
	cvt.s64.s32 	%rd12, %r30;
	add.s64 	%rd13, %rd9, %rd12;
	shl.b64 	%rd14, %rd13, 2;
	add.s64 	%rd15, %rd14, %rd7;
	ld.global.nc.v4.f32 	{%f862, %f861, %f860, %f859}, [%rd15];
	shl.b32 	%r31, %r17, 11;
	and.b32  	%r32, %r31, 2048;
	mov.u32 	%r33, _ZZ7gemm_v1ILi128ELi8ELi128ELi8ELi8ELb0EEvPfS0_S0_iiiE2As;
	add.s32 	%r34, %r33, %r32;
	mul.wide.u16 	%r35, %rs4, 4;
	add.s32 	%r36, %r34, %r35;
	st.shared.f32 	[%r36], %f862;
	st.shared.f32 	[%r36+512], %f861;
	st.shared.f32 	[%r36+1024], %f860;
	st.shared.f32 	[%r36+1536], %f859;
	shl.b32 	%r37, %r22, 9;
	mov.u32 	%r38, _ZZ7gemm_v1ILi128ELi8ELi128ELi8ELi8ELb0EEvPfS0_S0_iiiE2Bs;
	add.s32 	%r39, %r38, %r37;
	shl.b32 	%r40, %r20, 4;
	and.b32  	%r41, %r40, 496;
	add.s32 	%r42, %r39, %r41;
	mad.lo.s32 	%r43, %r11, %r22, %r26;
	mul.wide.s32 	%rd16, %r43, 4;
	add.s64 	%rd17, %rd11, %rd16;
	ld.global.nc.v4.f32 	{%f287, %f288, %f289, %f290}, [%rd17];
	st.shared.v4.f32 	[%r42], {%f287, %f288, %f289, %f290};
	bar.sync 	0;
	shl.b32 	%r44, %r18, 5;
	add.s32 	%r45, %r33, %r44;
	ld.shared.v4.f32 	{%f842, %f841, %f840, %f839}, [%r45];
	ld.shared.v4.f32 	{%f838, %f837, %f836, %f835}, [%r45+16];
	shl.b32 	%r46, %r17, 5;
	add.s32 	%r47, %r38, %r46;
	ld.shared.v4.f32 	{%f850, %f849, %f848, %f847}, [%r47];
	ld.shared.v4.f32 	{%f846, %f845, %f844, %f843}, [%r47+16];
	add.s64 	%rd36, %rd15, 32;
	add.s32 	%r48, %r22, 8;
	mad.lo.s32 	%r106, %r11, %r48, %r26;
	mov.b32 	%r108, 0;
	mov.b32 	%r107, 1;
	mov.f32 	%f771, 0f00000000;
	mov.f32 	%f772, %f771;
	mov.f32 	%f773, %f771;
	mov.f32 	%f774, %f771;
	mov.f32 	%f775, %f771;
	mov.f32 	%f776, %f771;
	mov.f32 	%f777, %f771;
	mov.f32 	%f778, %f771;
	mov.f32 	%f779, %f771;
	mov.f32 	%f780, %f771;
	mov.f32 	%f781, %f771;
	mov.f32 	%f782, %f771;
	mov.f32 	%f783, %f771;
	mov.f32 	%f784, %f771;
	mov.f32 	%f785, %f771;
	mov.f32 	%f786, %f771;
	mov.f32 	%f787, %f771;
	mov.f32 	%f788, %f771;
	mov.f32 	%f789, %f771;
	mov.f32 	%f790, %f771;
	mov.f32 	%f791, %f771;
	mov.f32 	%f792, %f771;
	mov.f32 	%f793, %f771;
	mov.f32 	%f794, %f771;
	mov.f32 	%f795, %f771;
	mov.f32 	%f796, %f771;
	mov.f32 	%f797, %f771;
	mov.f32 	%f798, %f771;
	mov.f32 	%f799, %f771;
	mov.f32 	%f800, %f771;
	mov.f32 	%f801, %f771;
	mov.f32 	%f802, %f771;
	mov.f32 	%f803, %f771;
	mov.f32 	%f804, %f771;
	mov.f32 	%f805, %f771;
	mov.f32 	%f806, %f771;
	mov.f32 	%f807, %f771;
	mov.f32 	%f808, %f771;
	mov.f32 	%f809, %f771;
	mov.f32 	%f810, %f771;
	mov.f32 	%f811, %f771;
	mov.f32 	%f812, %f771;
	mov.f32 	%f813, %f771;
	mov.f32 	%f814, %f771;
	mov.f32 	%f815, %f771;
	mov.f32 	%f816, %f771;
	mov.f32 	%f817, %f771;
	mov.f32 	%f818, %f771;
	mov.f32 	%f819, %f771;
	mov.f32 	%f820, %f771;
	mov.f32 	%f821, %f771;
	mov.f32 	%f822, %f771;
	mov.f32 	%f823, %f771;
	mov.f32 	%f824, %f771;
	mov.f32 	%f825, %f771;
	mov.f32 	%f826, %f771;
	mov.f32 	%f827, %f771;
	mov.f32 	%f828, %f771;
	mov.f32 	%f829, %f771;
	mov.f32 	%f830, %f771;
	mov.f32 	%f831, %f771;
	mov.f32 	%f832, %f771;
	mov.f32 	%f833, %f771;
	mov.f32 	%f834, %f771;
$L__BB2_1:
	ld.param.u32 	%r103, [_Z7gemm_v1ILi128ELi8ELi128ELi8ELi8ELb0EEvPfS0_S0_iii_param_5];
	add.s32 	%r108, %r108, 8;
	setp.ge.s32 	%p1, %r108, %r103;
	@%p1 bra 	$L__BB2_3;
	ld.param.u64 	%rd34, [_Z7gemm_v1ILi128ELi8ELi128ELi8ELi8ELb0EEvPfS0_S0_iii_param_1];
	ld.global.nc.v4.f32 	{%f862, %f861, %f860, %f859}, [%rd36];
	cvta.to.global.u64 	%rd18, %rd34;
	mov.u32 	%r49, %ctaid.x;
	shl.b32 	%r50, %r49, 7;
	mul.wide.u32 	%rd19, %r50, 4;
	add.s64 	%rd20, %rd18, %rd19;
	mul.wide.s32 	%rd21, %r106, 4;
	add.s64 	%rd22, %rd20, %rd21;
	ld.global.nc.v4.f32 	{%f866, %f865, %f864, %f863}, [%rd22];
$L__BB2_3:
	ld.param.u32 	%r104, [_Z7gemm_v1ILi128ELi8ELi128ELi8ELi8ELb0EEvPfS0_S0_iii_param_5];
	setp.ge.s32 	%p2, %r108, %r104;
	shl.b32 	%r51, %r107, 12;
	xor.b32  	%r52, %r51, 4096;
	mov.u32 	%r53, _ZZ7gemm_v1ILi128ELi8ELi128ELi8ELi8ELb0EEvPfS0_S0_iiiE2As;
	add.s32 	%r54, %r53, %r52;
	mov.u32 	%r55, _ZZ7gemm_v1ILi128ELi8ELi128ELi8ELi8ELb0EEvPfS0_S0_iiiE2Bs;
	add.s32 	%r56, %r55, %r52;
	mov.u32 	%r57, %tid.y;
	shl.b32 	%r58, %r57, 5;
	add.s32 	%r59, %r54, %r58;
	ld.shared.v4.f32 	{%f291, %f292, %f293, %f294}, [%r59+512];
	ld.shared.v4.f32 	{%f295, %f296, %f297, %f298}, [%r59+528];
	mov.u32 	%r60, %tid.x;
	shl.b32 	%r61, %r60, 5;
	add.s32 	%r62, %r56, %r61;
	ld.shared.v4.f32 	{%f299, %f300, %f301, %f302}, [%r62+512];
	ld.shared.v4.f32 	{%f303, %f304, %f305, %f306}, [%r62+528];
	fma.rn.f32 	%f307, %f842, %f850, %f834;
	fma.rn.f32 	%f308, %f842, %f849, %f833;
	fma.rn.f32 	%f309, %f842, %f848, %f832;
	fma.rn.f32 	%f310, %f842, %f847, %f831;
	fma.rn.f32 	%f311, %f842, %f846, %f830;
	fma.rn.f32 	%f312, %f842, %f845, %f829;
	fma.rn.f32 	%f313, %f842, %f844, %f828;
	fma.rn.f32 	%f314, %f842, %f843, %f827;
	fma.rn.f32 	%f315, %f841, %f850, %f826;
	fma.rn.f32 	%f316, %f841, %f849, %f825;
	fma.rn.f32 	%f317, %f841, %f848, %f824;
	fma.rn.f32 	%f318, %f841, %f847, %f823;
	fma.rn.f32 	%f319, %f841, %f846, %f822;
	fma.rn.f32 	%f320, %f841, %f845, %f821;
	fma.rn.f32 	%f321, %f841, %f844, %f820;
	fma.rn.f32 	%f322, %f841, %f843, %f819;
	fma.rn.f32 	%f323, %f840, %f850, %f818;
	fma.rn.f32 	%f324, %f840, %f849, %f817;
	fma.rn.f32 	%f325, %f840, %f848, %f816;
	fma.rn.f32 	%f326, %f840, %f847, %f815;
	fma.rn.f32 	%f327, %f840, %f846, %f814;
	fma.rn.f32 	%f328, %f840, %f845, %f813;
	fma.rn.f32 	%f329, %f840, %f844, %f812;
	fma.rn.f32 	%f330, %f840, %f843, %f811;
	fma.rn.f32 	%f331, %f839, %f850, %f810;
	fma.rn.f32 	%f332, %f839, %f849, %f809;
	fma.rn.f32 	%f333, %f839, %f848, %f808;
	fma.rn.f32 	%f334, %f839, %f847, %f807;
	fma.rn.f32 	%f335, %f839, %f846, %f806;
	fma.rn.f32 	%f336, %f839, %f845, %f805;
	fma.rn.f32 	%f337, %f839, %f844, %f804;
	fma.rn.f32 	%f338, %f839, %f843, %f803;
	fma.rn.f32 	%f339, %f838, %f850, %f802;
	fma.rn.f32 	%f340, %f838, %f849, %f801;
	fma.rn.f32 	%f341, %f838, %f848, %f800;
	fma.rn.f32 	%f342, %f838, %f847, %f799;
	fma.rn.f32 	%f343, %f838, %f846, %f798;
	fma.rn.f32 	%f344, %f838, %f845, %f797;
	fma.rn.f32 	%f345, %f838, %f844, %f796;
	fma.rn.f32 	%f346, %f838, %f843, %f795;
	fma.rn.f32 	%f347, %f837, %f850, %f794;
	fma.rn.f32 	%f348, %f837, %f849, %f793;
	fma.rn.f32 	%f349, %f837, %f848, %f792;
	fma.rn.f32 	%f350, %f837, %f847, %f791;
	fma.rn.f32 	%f351, %f837, %f846, %f790;
	fma.rn.f32 	%f352, %f837, %f845, %f789;
	fma.rn.f32 	%f353, %f837, %f844, %f788;
	fma.rn.f32 	%f354, %f837, %f843, %f787;
	fma.rn.f32 	%f355, %f836, %f850, %f786;
	fma.rn.f32 	%f356, %f836, %f849, %f785;
	fma.rn.f32 	%f357, %f836, %f848, %f784;
	fma.rn.f32 	%f358, %f836, %f847, %f783;
	fma.rn.f32 	%f359, %f836, %f846, %f782;
	fma.rn.f32 	%f360, %f836, %f845, %f781;
	fma.rn.f32 	%f361, %f836, %f844, %f780;
	fma.rn.f32 	%f362, %f836, %f843, %f779;
	fma.rn.f32 	%f363, %f835, %f850, %f778;
	fma.rn.f32 	%f364, %f835, %f849, %f777;
	fma.rn.f32 	%f365, %f835, %f848, %f776;
	fma.rn.f32 	%f366, %f835, %f847, %f775;
	fma.rn.f32 	%f367, %f835, %f846, %f774;
	fma.rn.f32 	%f368, %f835, %f845, %f773;
	fma.rn.f32 	%f369, %f835, %f844, %f772;
	fma.rn.f32 	%f370, %f835, %f843, %f771;
	ld.shared.v4.f32 	{%f371, %f372, %f373, %f374}, [%r59+1024];
	ld.shared.v4.f32 	{%f375, %f376, %f377, %f378}, [%r59+1040];
	ld.shared.v4.f32 	{%f379, %f380, %f381, %f382}, [%r62+1024];
	ld.shared.v4.f32 	{%f383, %f384, %f385, %f386}, [%r62+1040];
	fma.rn.f32 	%f387, %f291, %f299, %f307;
	fma.rn.f32 	%f388, %f291, %f300, %f308;
	fma.rn.f32 	%f389, %f291, %f301, %f309;
	fma.rn.f32 	%f390, %f291, %f302, %f310;
	fma.rn.f32 	%f391, %f291, %f303, %f311;
	fma.rn.f32 	%f392, %f291, %f304, %f312;
	fma.rn.f32 	%f393, %f291, %f305, %f313;
	fma.rn.f32 	%f394, %f291, %f306, %f314;
	fma.rn.f32 	%f395, %f292, %f299, %f315;
	fma.rn.f32 	%f396, %f292, %f300, %f316;
	fma.rn.f32 	%f397, %f292, %f301, %f317;
	fma.rn.f32 	%f398, %f292, %f302, %f318;
	fma.rn.f32 	%f399, %f292, %f303, %f319;
	fma.rn.f32 	%f400, %f292, %f304, %f320;
	fma.rn.f32 	%f401, %f292, %f305, %f321;
	fma.rn.f32 	%f402, %f292, %f306, %f322;
	fma.rn.f32 	%f403, %f293, %f299, %f323;
	fma.rn.f32 	%f404, %f293, %f300, %f324;
	fma.rn.f32 	%f405, %f293, %f301, %f325;
	fma.rn.f32 	%f406, %f293, %f302, %f326;
	fma.rn.f32 	%f407, %f293, %f303, %f327;
	fma.rn.f32 	%f408, %f293, %f304, %f328;
	fma.rn.f32 	%f409, %f293, %f305, %f329;
	fma.rn.f32 	%f410, %f293, %f306, %f330;
	fma.rn.f32 	%f411, %f294, %f299, %f331;
	fma.rn.f32 	%f412, %f294, %f300, %f332;
	fma.rn.f32 	%f413, %f294, %f301, %f333;
	fma.rn.f32 	%f414, %f294, %f302, %f334;
	fma.rn.f32 	%f415, %f294, %f303, %f335;
	fma.rn.f32 	%f416, %f294, %f304, %f336;
	fma.rn.f32 	%f417, %f294, %f305, %f337;
	fma.rn.f32 	%f418, %f294, %f306, %f338;
	fma.rn.f32 	%f419, %f295, %f299, %f339;
	fma.rn.f32 	%f420, %f295, %f300, %f340;
	fma.rn.f32 	%f421, %f295, %f301, %f341;
	fma.rn.f32 	%f422, %f295, %f302, %f342;
	fma.rn.f32 	%f423, %f295, %f303, %f343;
	fma.rn.f32 	%f424, %f295, %f304, %f344;
	fma.rn.f32 	%f425, %f295, %f305, %f345;
	fma.rn.f32 	%f426, %f295, %f306, %f346;
	fma.rn.f32 	%f427, %f296, %f299, %f347;
	fma.rn.f32 	%f428, %f296, %f300, %f348;
	fma.rn.f32 	%f429, %f296, %f301, %f349;
	fma.rn.f32 	%f430, %f296, %f302, %f350;
	fma.rn.f32 	%f431, %f296, %f303, %f351;
	fma.rn.f32 	%f432, %f296, %f304, %f352;
	fma.rn.f32 	%f433, %f296, %f305, %f353;
	fma.rn.f32 	%f434, %f296, %f306, %f354;
	fma.rn.f32 	%f435, %f297, %f299, %f355;
	fma.rn.f32 	%f436, %f297, %f300, %f356;
	fma.rn.f32 	%f437, %f297, %f301, %f357;
	fma.rn.f32 	%f438, %f297, %f302, %f358;
	fma.rn.f32 	%f439, %f297, %f303, %f359;
	fma.rn.f32 	%f440, %f297, %f304, %f360;
	fma.rn.f32 	%f441, %f297, %f305, %f361;
	fma.rn.f32 	%f442, %f297, %f306, %f362;
	fma.rn.f32 	%f443, %f298, %f299, %f363;
	fma.rn.f32 	%f444, %f298, %f300, %f364;
	fma.rn.f32 	%f445, %f298, %f301, %f365;
	fma.rn.f32 	%f446, %f298, %f302, %f366;
	fma.rn.f32 	%f447, %f298, %f303, %f367;
	fma.rn.f32 	%f448, %f298, %f304, %f368;
	fma.rn.f32 	%f449, %f298, %f305, %f369;
	fma.rn.f32 	%f450, %f298, %f306, %f370;
	ld.shared.v4.f32 	{%f451, %f452, %f453, %f454}, [%r59+1536];
	ld.shared.v4.f32 	{%f455, %f456, %f457, %f458}, [%r59+1552];
	ld.shared.v4.f32 	{%f459, %f460, %f461, %f462}, [%r62+1536];
	ld.shared.v4.f32 	{%f463, %f464, %f465, %f466}, [%r62+1552];
	fma.rn.f32 	%f467, %f371, %f379, %f387;
	fma.rn.f32 	%f468, %f371, %f380, %f388;
	fma.rn.f32 	%f469, %f371, %f381, %f389;
	fma.rn.f32 	%f470, %f371, %f382, %f390;
	fma.rn.f32 	%f471, %f371, %f383, %f391;
	fma.rn.f32 	%f472, %f371, %f384, %f392;
	fma.rn.f32 	%f473, %f371, %f385, %f393;
	fma.rn.f32 	%f474, %f371, %f386, %f394;
	fma.rn.f32 	%f475, %f372, %f379, %f395;
	fma.rn.f32 	%f476, %f372, %f380, %f396;
	fma.rn.f32 	%f477, %f372, %f381, %f397;
	fma.rn.f32 	%f478, %f372, %f382, %f398;
	fma.rn.f32 	%f479, %f372, %f383, %f399;
	fma.rn.f32 	%f480, %f372, %f384, %f400;
	fma.rn.f32 	%f481, %f372, %f385, %f401;
	fma.rn.f32 	%f482, %f372, %f386, %f402;
	fma.rn.f32 	%f483, %f373, %f379, %f403;
	fma.rn.f32 	%f484, %f373, %f380, %f404;
	fma.rn.f32 	%f485, %f373, %f381, %f405;
	fma.rn.f32 	%f486, %f373, %f382, %f406;
	fma.rn.f32 	%f487, %f373, %f383, %f407;
	fma.rn.f32 	%f488, %f373, %f384, %f408;
	fma.rn.f32 	%f489, %f373, %f385, %f409;
	fma.rn.f32 	%f490, %f373, %f386, %f410;
	fma.rn.f32 	%f491, %f374, %f379, %f411;
	fma.rn.f32 	%f492, %f374, %f380, %f412;
	fma.rn.f32 	%f493, %f374, %f381, %f413;
	fma.rn.f32 	%f494, %f374, %f382, %f414;
	fma.rn.f32 	%f495, %f374, %f383, %f415;
	fma.rn.f32 	%f496, %f374, %f384, %f416;
	fma.rn.f32 	%f497, %f374, %f385, %f417;
	fma.rn.f32 	%f498, %f374, %f386, %f418;
	fma.rn.f32 	%f499, %f375, %f379, %f419;
	fma.rn.f32 	%f500, %f375, %f380, %f420;
	fma.rn.f32 	%f501, %f375, %f381, %f421;
	fma.rn.f32 	%f502, %f375, %f382, %f422;
	fma.rn.f32 	%f503, %f375, %f383, %f423;
	fma.rn.f32 	%f504, %f375, %f384, %f424;
	fma.rn.f32 	%f505, %f375, %f385, %f425;
	fma.rn.f32 	%f506, %f375, %f386, %f426;
	fma.rn.f32 	%f507, %f376, %f379, %f427;
	fma.rn.f32 	%f508, %f376, %f380, %f428;
	fma.rn.f32 	%f509, %f376, %f381, %f429;
	fma.rn.f32 	%f510, %f376, %f382, %f430;
	fma.rn.f32 	%f511, %f376, %f383, %f431;
	fma.rn.f32 	%f512, %f376, %f384, %f432;
	fma.rn.f32 	%f513, %f376, %f385, %f433;
	fma.rn.f32 	%f514, %f376, %f386, %f434;
	fma.rn.f32 	%f515, %f377, %f379, %f435;
	fma.rn.f32 	%f516, %f377, %f380, %f436;
	fma.rn.f32 	%f517, %f377, %f381, %f437;
	fma.rn.f32 	%f518, %f377, %f382, %f438;
	fma.rn.f32 	%f519, %f377, %f383, %f439;
	fma.rn.f32 	%f520, %f377, %f384, %f440;
	fma.rn.f32 	%f521, %f377, %f385, %f441;
	fma.rn.f32 	%f522, %f377, %f386, %f442;
	fma.rn.f32 	%f523, %f378, %f379, %f443;
	fma.rn.f32 	%f524, %f378, %f380, %f444;
	fma.rn.f32 	%f525, %f378, %f381, %f445;
	fma.rn.f32 	%f526, %f378, %f382, %f446;
	fma.rn.f32 	%f527, %f378, %f383, %f447;
	fma.rn.f32 	%f528, %f378, %f384, %f448;
	fma.rn.f32 	%f529, %f378, %f385, %f449;
	fma.rn.f32 	%f530, %f378, %f386, %f450;
	ld.shared.v4.f32 	{%f531, %f532, %f533, %f534}, [%r59+2048];
	ld.shared.v4.f32 	{%f535, %f536, %f537, %f538}, [%r59+2064];
	ld.shared.v4.f32 	{%f539, %f540, %f541, %f542}, [%r62+2048];
	ld.shared.v4.f32 	{%f543, %f544, %f545, %f546}, [%r62+2064];
	fma.rn.f32 	%f547, %f451, %f459, %f467;
	fma.rn.f32 	%f548, %f451, %f460, %f468;
	fma.rn.f32 	%f549, %f451, %f461, %f469;
	fma.rn.f32 	%f550, %f451, %f462, %f470;
	fma.rn.f32 	%f551, %f451, %f463, %f471;
	fma.rn.f32 	%f552, %f451, %f464, %f472;
	fma.rn.f32 	%f553, %f451, %f465, %f473;
	fma.rn.f32 	%f554, %f451, %f466, %f474;
	fma.rn.f32 	%f555, %f452, %f459, %f475;
	fma.rn.f32 	%f556, %f452, %f460, %f476;
	fma.rn.f32 	%f557, %f452, %f461, %f477;
	fma.rn.f32 	%f558, %f452, %f462, %f478;
	fma.rn.f32 	%f559, %f452, %f463, %f479;
	fma.rn.f32 	%f560, %f452, %f464, %f480;
	fma.rn.f32 	%f561, %f452, %f465, %f481;
	fma.rn.f32 	%f562, %f452, %f466, %f482;
	fma.rn.f32 	%f563, %f453, %f459, %f483;
	fma.rn.f32 	%f564, %f453, %f460, %f484;
	fma.rn.f32 	%f565, %f453, %f461, %f485;
	fma.rn.f32 	%f566, %f453, %f462, %f486;
	fma.rn.f32 	%f567, %f453, %f463, %f487;
	fma.rn.f32 	%f568, %f453, %f464, %f488;
	fma.rn.f32 	%f569, %f453, %f465, %f489;
	fma.rn.f32 	%f570, %f453, %f466, %f490;
	fma.rn.f32 	%f571, %f454, %f459, %f491;
	fma.rn.f32 	%f572, %f454, %f460, %f492;
	fma.rn.f32 	%f573, %f454, %f461, %f493;
	fma.rn.f32 	%f574, %f454, %f462, %f494;
	fma.rn.f32 	%f575, %f454, %f463, %f495;
	fma.rn.f32 	%f576, %f454, %f464, %f496;
	fma.rn.f32 	%f577, %f454, %f465, %f497;
	fma.rn.f32 	%f578, %f454, %f466, %f498;
	fma.rn.f32 	%f579, %f455, %f459, %f499;
	fma.rn.f32 	%f580, %f455, %f460, %f500;
	fma.rn.f32 	%f581, %f455, %f461, %f501;
	fma.rn.f32 	%f582, %f455, %f462, %f502;
	fma.rn.f32 	%f583, %f455, %f463, %f503;
	fma.rn.f32 	%f584, %f455, %f464, %f504;
	fma.rn.f32 	%f585, %f455, %f465, %f505;
	fma.rn.f32 	%f586, %f455, %f466, %f506;
	fma.rn.f32 	%f587, %f456, %f459, %f507;
	fma.rn.f32 	%f588, %f456, %f460, %f508;
	fma.rn.f32 	%f589, %f456, %f461, %f509;
	fma.rn.f32 	%f590, %f456, %f462, %f510;
	fma.rn.f32 	%f591, %f456, %f463, %f511;
	fma.rn.f32 	%f592, %f456, %f464, %f512;
	fma.rn.f32 	%f593, %f456, %f465, %f513;
	fma.rn.f32 	%f594, %f456, %f466, %f514;
	fma.rn.f32 	%f595, %f457, %f459, %f515;
	fma.rn.f32 	%f596, %f457, %f460, %f516;
	fma.rn.f32 	%f597, %f457, %f461, %f517;
	fma.rn.f32 	%f598, %f457, %f462, %f518;
	fma.rn.f32 	%f599, %f457, %f463, %f519;
	fma.rn.f32 	%f600, %f457, %f464, %f520;
	fma.rn.f32 	%f601, %f457, %f465, %f521;
	fma.rn.f32 	%f602, %f457, %f466, %f522;
	fma.rn.f32 	%f603, %f458, %f459, %f523;
	fma.rn.f32 	%f604, %f458, %f460, %f524;
	fma.rn.f32 	%f605, %f458, %f461, %f525;
	fma.rn.f32 	%f606, %f458, %f462, %f526;
	fma.rn.f32 	%f607, %f458, %f463, %f527;
	fma.rn.f32 	%f608, %f458, %f464, %f528;
	fma.rn.f32 	%f609, %f458, %f465, %f529;
	fma.rn.f32 	%f610, %f458, %f466, %f530;
	ld.shared.v4.f32 	{%f611, %f612, %f613, %f614}, [%r59+2560];
	ld.shared.v4.f32 	{%f615, %f616, %f617, %f618}, [%r59+2576];
	ld.shared.v4.f32 	{%f619, %f620, %f621, %f622}, [%r62+2560];
	ld.shared.v4.f32 	{%f623, %f624, %f625, %f626}, [%r62+2576];
	fma.rn.f32 	%f627, %f531, %f539, %f547;
	fma.rn.f32 	%f628, %f531, %f540, %f548;
	fma.rn.f32 	%f629, %f531, %f541, %f549;
	fma.rn.f32 	%f630, %f531, %f542, %f550;
	fma.rn.f32 	%f631, %f531, %f543, %f551;
	fma.rn.f32 	%f632, %f531, %f544, %f552;
	fma.rn.f32 	%f633, %f531, %f545, %f553;
	fma.rn.f32 	%f634, %f531, %f546, %f554;
	fma.rn.f32 	%f635, %f532, %f539, %f555;
	fma.rn.f32 	%f636, %f532, %f540, %f556;
	fma.rn.f32 	%f637, %f532, %f541, %f557;
	fma.rn.f32 	%f638, %f532, %f542, %f558;
	fma.rn.f32 	%f639, %f532, %f543, %f559;
	fma.rn.f32 	%f640, %f532, %f544, %f560;
	fma.rn.f32 	%f641, %f532, %f545, %f561;
	fma.rn.f32 	%f642, %f532, %f546, %f562;
	fma.rn.f32 	%f643, %f533, %f539, %f563;
	fma.rn.f32 	%f644, %f533, %f540, %f564;
	fma.rn.f32 	%f645, %f533, %f541, %f565;
	fma.rn.f32 	%f646, %f533, %f542, %f566;
	fma.rn.f32 	%f647, %f533, %f543, %f567;
	fma.rn.f32 	%f648, %f533, %f544, %f568;
	fma.rn.f32 	%f649, %f533, %f545, %f569;
	fma.rn.f32 	%f650, %f533, %f546, %f570;
	fma.rn.f32 	%f651, %f534, %f539, %f571;
	fma.rn.f32 	%f652, %f534, %f540, %f572;
	fma.rn.f32 	%f653, %f534, %f541, %f573;
	fma.rn.f32 	%f654, %f534, %f542, %f574;
	fma.rn.f32 	%f655, %f534, %f543, %f575;
	fma.rn.f32 	%f656, %f534, %f544, %f576;
	fma.rn.f32 	%f657, %f534, %f545, %f577;
	fma.rn.f32 	%f658, %f534, %f546, %f578;
	fma.rn.f32 	%f659, %f535, %f539, %f579;
	fma.rn.f32 	%f660, %f535, %f540, %f580;
	fma.rn.f32 	%f661, %f535, %f541, %f581;
	fma.rn.f32 	%f662, %f535, %f542, %f582;
	fma.rn.f32 	%f663, %f535, %f543, %f583;
	fma.rn.f32 	%f664, %f535, %f544, %f584;
	fma.rn.f32 	%f665, %f535, %f545, %f585;
	fma.rn.f32 	%f666, %f535, %f546, %f586;
	fma.rn.f32 	%f667, %f536, %f539, %f587;
	fma.rn.f32 	%f668, %f536, %f540, %f588;
	fma.rn.f32 	%f669, %f536, %f541, %f589;
	fma.rn.f32 	%f670, %f536, %f542, %f590;
	fma.rn.f32 	%f671, %f536, %f543, %f591;
	fma.rn.f32 	%f672, %f536, %f544, %f592;
	fma.rn.f32 	%f673, %f536, %f545, %f593;
	fma.rn.f32 	%f674, %f536, %f546, %f594;
	fma.rn.f32 	%f675, %f537, %f539, %f595;
	fma.rn.f32 	%f676, %f537, %f540, %f596;
	fma.rn.f32 	%f677, %f537, %f541, %f597;
	fma.rn.f32 	%f678, %f537, %f542, %f598;
	fma.rn.f32 	%f679, %f537, %f543, %f599;
	fma.rn.f32 	%f680, %f537, %f544, %f600;
	fma.rn.f32 	%f681, %f537, %f545, %f601;
	fma.rn.f32 	%f682, %f537, %f546, %f602;
	fma.rn.f32 	%f683, %f538, %f539, %f603;
	fma.rn.f32 	%f684, %f538, %f540, %f604;
	fma.rn.f32 	%f685, %f538, %f541, %f605;
	fma.rn.f32 	%f686, %f538, %f542, %f606;
	fma.rn.f32 	%f687, %f538, %f543, %f607;
	fma.rn.f32 	%f688, %f538, %f544, %f608;
	fma.rn.f32 	%f689, %f538, %f545, %f609;
	fma.rn.f32 	%f690, %f538, %f546, %f610;
	ld.shared.v4.f32 	{%f691, %f692, %f693, %f694}, [%r59+3072];
	ld.shared.v4.f32 	{%f695, %f696, %f697, %f698}, [%r59+3088];
	ld.shared.v4.f32 	{%f699, %f700, %f701, %f702}, [%r62+3072];
	ld.shared.v4.f32 	{%f703, %f704, %f705, %f706}, [%r62+3088];
	fma.rn.f32 	%f707, %f611, %f619, %f627;
	fma.rn.f32 	%f708, %f611, %f620, %f628;
	fma.rn.f32 	%f709, %f611, %f621, %f629;
	fma.rn.f32 	%f710, %f611, %f622, %f630;
	fma.rn.f32 	%f711, %f611, %f623, %f631;
	fma.rn.f32 	%f712, %f611, %f624, %f632;
	fma.rn.f32 	%f713, %f611, %f625, %f633;
	fma.rn.f32 	%f714, %f611, %f626, %f634;
	fma.rn.f32 	%f715, %f612, %f619, %f635;
	fma.rn.f32 	%f716, %f612, %f620, %f636;
	fma.rn.f32 	%f717, %f612, %f621, %f637;
	fma.rn.f32 	%f718, %f612, %f622, %f638;
	fma.rn.f32 	%f719, %f612, %f623, %f639;
	fma.rn.f32 	%f720, %f612, %f624, %f640;
	fma.rn.f32 	%f721, %f612, %f625, %f641;
	fma.rn.f32 	%f722, %f612, %f626, %f642;
	fma.rn.f32 	%f723, %f613, %f619, %f643;
	fma.rn.f32 	%f724, %f613, %f620, %f644;
	fma.rn.f32 	%f725, %f613, %f621, %f645;
	fma.rn.f32 	%f726, %f613, %f622, %f646;
	fma.rn.f32 	%f727, %f613, %f623, %f647;
	fma.rn.f32 	%f728, %f613, %f624, %f648;
	fma.rn.f32 	%f729, %f613, %f625, %f649;
	fma.rn.f32 	%f730, %f613, %f626, %f650;
	fma.rn.f32 	%f731, %f614, %f619, %f651;
	fma.rn.f32 	%f732, %f614, %f620, %f652;
	fma.rn.f32 	%f733, %f614, %f621, %f653;
	fma.rn.f32 	%f734, %f614, %f622, %f654;
	fma.rn.f32 	%f735, %f614, %f623, %f655;
	fma.rn.f32 	%f736, %f614, %f624, %f656;
	fma.rn.f32 	%f737, %f614, %f625, %f657;
	fma.rn.f32 	%f738, %f614, %f626, %f658;
	fma.rn.f32 	%f739, %f615, %f619, %f659;
	fma.rn.f32 	%f740, %f615, %f620, %f660;
	fma.rn.f32 	%f741, %f615, %f621, %f661;
	fma.rn.f32 	%f742, %f615, %f622, %f662;
	fma.rn.f32 	%f743, %f615, %f623, %f663;
	fma.rn.f32 	%f744, %f615, %f624, %f664;
	fma.rn.f32 	%f745, %f615, %f625, %f665;
	fma.rn.f32 	%f746, %f615, %f626, %f666;
	fma.rn.f32 	%f747, %f616, %f619, %f667;
	fma.rn.f32 	%f748, %f616, %f620, %f668;
	fma.rn.f32 	%f749, %f616, %f621, %f669;
	fma.rn.f32 	%f750, %f616, %f622, %f670;
	fma.rn.f32 	%f751, %f616, %f623, %f671;
	fma.rn.f32 	%f752, %f616, %f624, %f672;
	fma.rn.f32 	%f753, %f616, %f625, %f673;
	fma.rn.f32 	%f754, %f616, %f626, %f674;
	fma.rn.f32 	%f755, %f617, %f619, %f675;
	fma.rn.f32 	%f756, %f617, %f620, %f676;
	fma.rn.f32 	%f757, %f617, %f621, %f677;
	fma.rn.f32 	%f758, %f617, %f622, %f678;
	fma.rn.f32 	%f759, %f617, %f623, %f679;
	fma.rn.f32 	%f760, %f617, %f624, %f680;
	fma.rn.f32 	%f761, %f617, %f625, %f681;
	fma.rn.f32 	%f762, %f617, %f626, %f682;
	fma.rn.f32 	%f763, %f618, %f619, %f683;
	fma.rn.f32 	%f764, %f618, %f620, %f684;
	fma.rn.f32 	%f765, %f618, %f621, %f685;
	fma.rn.f32 	%f766, %f618, %f622, %f686;
	fma.rn.f32 	%f767, %f618, %f623, %f687;
	fma.rn.f32 	%f768, %f618, %f624, %f688;
	fma.rn.f32 	%f769, %f618, %f625, %f689;
	fma.rn.f32 	%f770, %f618, %f626, %f690;
	ld.shared.v4.f32 	{%f128, %f127, %f126, %f125}, [%r59+3584];
	ld.shared.v4.f32 	{%f132, %f131, %f130, %f129}, [%r59+3600];
	ld.shared.v4.f32 	{%f136, %f135, %f134, %f133}, [%r62+3584];
	ld.shared.v4.f32 	{%f140, %f139, %f138, %f137}, [%r62+3600];
	fma.rn.f32 	%f141, %f691, %f699, %f707;
	fma.rn.f32 	%f142, %f691, %f700, %f708;
	fma.rn.f32 	%f143, %f691, %f701, %f709;
	fma.rn.f32 	%f144, %f691, %f702, %f710;
	fma.rn.f32 	%f145, %f691, %f703, %f711;
	fma.rn.f32 	%f146, %f691, %f704, %f712;
	fma.rn.f32 	%f147, %f691, %f705, %f713;
	fma.rn.f32 	%f148, %f691, %f706, %f714;
	fma.rn.f32 	%f149, %f692, %f699, %f715;
	fma.rn.f32 	%f150, %f692, %f700, %f716;
	fma.rn.f32 	%f151, %f692, %f701, %f717;
	fma.rn.f32 	%f152, %f692, %f702, %f718;
	fma.rn.f32 	%f153, %f692, %f703, %f719;
	fma.rn.f32 	%f154, %f692, %f704, %f720;
	fma.rn.f32 	%f155, %f692, %f705, %f721;
	fma.rn.f32 	%f156, %f692, %f706, %f722;
	fma.rn.f32 	%f157, %f693, %f699, %f723;
	fma.rn.f32 	%f158, %f693, %f700, %f724;
	fma.rn.f32 	%f159, %f693, %f701, %f725;
	fma.rn.f32 	%f160, %f693, %f702, %f726;
	fma.rn.f32 	%f161, %f693, %f703, %f727;
	fma.rn.f32 	%f162, %f693, %f704, %f728;
	fma.rn.f32 	%f163, %f693, %f705, %f729;
	fma.rn.f32 	%f164, %f693, %f706, %f730;
	fma.rn.f32 	%f165, %f694, %f699, %f731;
	fma.rn.f32 	%f166, %f694, %f700, %f732;
	fma.rn.f32 	%f167, %f694, %f701, %f733;
	fma.rn.f32 	%f168, %f694, %f702, %f734;
	fma.rn.f32 	%f169, %f694, %f703, %f735;
	fma.rn.f32 	%f170, %f694, %f704, %f736;
	fma.rn.f32 	%f171, %f694, %f705, %f737;
	fma.rn.f32 	%f172, %f694, %f706, %f738;
	fma.rn.f32 	%f173, %f695, %f699, %f739;
	fma.rn.f32 	%f174, %f695, %f700, %f740;
	fma.rn.f32 	%f175, %f695, %f701, %f741;
	fma.rn.f32 	%f176, %f695, %f702, %f742;
	fma.rn.f32 	%f177, %f695, %f703, %f743;
	fma.rn.f32 	%f178, %f695, %f704, %f744;
	fma.rn.f32 	%f179, %f695, %f705, %f745;
	fma.rn.f32 	%f180, %f695, %f706, %f746;
	fma.rn.f32 	%f181, %f696, %f699, %f747;
	fma.rn.f32 	%f182, %f696, %f700, %f748;
	fma.rn.f32 	%f183, %f696, %f701, %f749;
	fma.rn.f32 	%f184, %f696, %f702, %f750;
	fma.rn.f32 	%f185, %f696, %f703, %f751;
	fma.rn.f32 	%f186, %f696, %f704, %f752;
	fma.rn.f32 	%f187, %f696, %f705, %f753;
	fma.rn.f32 	%f188, %f696, %f706, %f754;
	fma.rn.f32 	%f189, %f697, %f699, %f755;
	fma.rn.f32 	%f190, %f697, %f700, %f756;
	fma.rn.f32 	%f191, %f697, %f701, %f757;
	fma.rn.f32 	%f192, %f697, %f702, %f758;
	fma.rn.f32 	%f193, %f697, %f703, %f759;
	fma.rn.f32 	%f194, %f697, %f704, %f760;
	fma.rn.f32 	%f195, %f697, %f705, %f761;
	fma.rn.f32 	%f196, %f697, %f706, %f762;
	fma.rn.f32 	%f197, %f698, %f699, %f763;
	fma.rn.f32 	%f198, %f698, %f700, %f764;
	fma.rn.f32 	%f199, %f698, %f701, %f765;
	fma.rn.f32 	%f200, %f698, %f702, %f766;
	fma.rn.f32 	%f201, %f698, %f703, %f767;
	fma.rn.f32 	%f202, %f698, %f704, %f768;
	fma.rn.f32 	%f203, %f698, %f705, %f769;
	fma.rn.f32 	%f204, %f698, %f706, %f770;
	mov.u32 	%r109, %r107;
	@%p2 bra 	$L__BB2_5;
	xor.b32  	%r109, %r107, 1;
	shl.b32 	%r63, %r107, 12;
	mov.u32 	%r64, _ZZ7gemm_v1ILi128ELi8ELi128ELi8ELi8ELb0EEvPfS0_S0_iiiE2As;
	add.s32 	%r65, %r64, %r63;
	mov.u32 	%r66, %tid.x;
	shl.b32 	%r67, %r66, 11;
	and.b32  	%r68, %r67, 2048;
	add.s32 	%r69, %r65, %r68;
	mov.u32 	%r70, %tid.y;
	shl.b32 	%r71, %r70, 4;
	add.s32 	%r72, %r71, %r66;
	cvt.u16.u32 	%rs5, %r66;
	cvt.u16.u32 	%rs6, %r71;
	add.s16 	%rs7, %rs6, %rs5;
	shr.u16 	%rs8, %rs7, 1;
	mul.wide.u16 	%r73, %rs8, 4;
	add.s32 	%r74, %r69, %r73;
	st.shared.f32 	[%r74], %f862;
	st.shared.f32 	[%r74+512], %f861;
	st.shared.f32 	[%r74+1024], %f860;
	st.shared.f32 	[%r74+1536], %f859;
	shl.b32 	%r75, %r72, 4;
	and.b32  	%r76, %r75, 523776;
	mov.u32 	%r77, _ZZ7gemm_v1ILi128ELi8ELi128ELi8ELi8ELb0EEvPfS0_S0_iiiE2Bs;
	add.s32 	%r78, %r77, %r76;
	and.b32  	%r79, %r75, 496;
	add.s32 	%r80, %r78, %r79;
	add.s32 	%r81, %r80, %r63;
	st.shared.v4.f32 	[%r81], {%f866, %f865, %f864, %f863};
	bar.sync 	0;
$L__BB2_5:
	ld.param.u32 	%r105, [_Z7gemm_v1ILi128ELi8ELi128ELi8ELi8ELb0EEvPfS0_S0_iii_param_5];
	ld.param.u32 	%r101, [_Z7gemm_v1ILi128ELi8ELi128ELi8ELi8ELb0EEvPfS0_S0_iii_param_4];
	setp.lt.s32 	%p3, %r108, %r105;
	shl.b32 	%r82, %r107, 12;
	mov.u32 	%r83, _ZZ7gemm_v1ILi128ELi8ELi128ELi8ELi8ELb0EEvPfS0_S0_iiiE2As;
	add.s32 	%r84, %r83, %r82;
	mov.u32 	%r85, %tid.y;
	shl.b32 	%r8, %r85, 3;
	shl.b32 	%r86, %r85, 5;
	add.s32 	%r87, %r84, %r86;
	ld.shared.v4.f32 	{%f842, %f841, %f840, %f839}, [%r87];
	ld.shared.v4.f32 	{%f838, %f837, %f836, %f835}, [%r87+16];
	mov.u32 	%r88, _ZZ7gemm_v1ILi128ELi8ELi128ELi8ELi8ELb0EEvPfS0_S0_iiiE2Bs;
	add.s32 	%r89, %r88, %r82;
	mov.u32 	%r90, %tid.x;
	shl.b32 	%r9, %r90, 3;
	shl.b32 	%r91, %r90, 5;
	add.s32 	%r92, %r89, %r91;
	ld.shared.v4.f32 	{%f850, %f849, %f848, %f847}, [%r92];
	ld.shared.v4.f32 	{%f846, %f845, %f844, %f843}, [%r92+16];
	fma.rn.f32 	%f834, %f128, %f136, %f141;
	fma.rn.f32 	%f833, %f128, %f135, %f142;
	fma.rn.f32 	%f832, %f128, %f134, %f143;
	fma.rn.f32 	%f831, %f128, %f133, %f144;
	fma.rn.f32 	%f830, %f128, %f140, %f145;
	fma.rn.f32 	%f829, %f128, %f139, %f146;
	fma.rn.f32 	%f828, %f128, %f138, %f147;
	fma.rn.f32 	%f827, %f128, %f137, %f148;
	fma.rn.f32 	%f826, %f127, %f136, %f149;
	fma.rn.f32 	%f825, %f127, %f135, %f150;
	fma.rn.f32 	%f824, %f127, %f134, %f151;
	fma.rn.f32 	%f823, %f127, %f133, %f152;
	fma.rn.f32 	%f822, %f127, %f140, %f153;
	fma.rn.f32 	%f821, %f127, %f139, %f154;
	fma.rn.f32 	%f820, %f127, %f138, %f155;
	fma.rn.f32 	%f819, %f127, %f137, %f156;
	fma.rn.f32 	%f818, %f126, %f136, %f157;
	fma.rn.f32 	%f817, %f126, %f135, %f158;
	fma.rn.f32 	%f816, %f126, %f134, %f159;
	fma.rn.f32 	%f815, %f126, %f133, %f160;
	fma.rn.f32 	%f814, %f126, %f140, %f161;
	fma.rn.f32 	%f813, %f126, %f139, %f162;
	fma.rn.f32 	%f812, %f126, %f138, %f163;
	fma.rn.f32 	%f811, %f126, %f137, %f164;
	fma.rn.f32 	%f810, %f125, %f136, %f165;
	fma.rn.f32 	%f809, %f125, %f135, %f166;
	fma.rn.f32 	%f808, %f125, %f134, %f167;
	fma.rn.f32 	%f807, %f125, %f133, %f168;
	fma.rn.f32 	%f806, %f125, %f140, %f169;
	fma.rn.f32 	%f805, %f125, %f139, %f170;
	fma.rn.f32 	%f804, %f125, %f138, %f171;
	fma.rn.f32 	%f803, %f125, %f137, %f172;
	fma.rn.f32 	%f802, %f132, %f136, %f173;
	fma.rn.f32 	%f801, %f132, %f135, %f174;
	fma.rn.f32 	%f800, %f132, %f134, %f175;
	fma.rn.f32 	%f799, %f132, %f133, %f176;
	fma.rn.f32 	%f798, %f132, %f140, %f177;
	fma.rn.f32 	%f797, %f132, %f139, %f178;
	fma.rn.f32 	%f796, %f132, %f138, %f179;
	fma.rn.f32 	%f795, %f132, %f137, %f180;
	fma.rn.f32 	%f794, %f131, %f136, %f181;
	fma.rn.f32 	%f793, %f131, %f135, %f182;
	fma.rn.f32 	%f792, %f131, %f134, %f183;
	fma.rn.f32 	%f791, %f131, %f133, %f184;
	fma.rn.f32 	%f790, %f131, %f140, %f185;
	fma.rn.f32 	%f789, %f131, %f139, %f186;
	fma.rn.f32 	%f788, %f131, %f138, %f187;
	fma.rn.f32 	%f787, %f131, %f137, %f188;
	fma.rn.f32 	%f786, %f130, %f136, %f189;
	fma.rn.f32 	%f785, %f130, %f135, %f190;
	fma.rn.f32 	%f784, %f130, %f134, %f191;
	fma.rn.f32 	%f783, %f130, %f133, %f192;
	fma.rn.f32 	%f782, %f130, %f140, %f193;
	fma.rn.f32 	%f781, %f130, %f139, %f194;
	fma.rn.f32 	%f780, %f130, %f138, %f195;
	fma.rn.f32 	%f779, %f130, %f137, %f196;
	fma.rn.f32 	%f778, %f129, %f136, %f197;
	fma.rn.f32 	%f777, %f129, %f135, %f198;
	fma.rn.f32 	%f776, %f129, %f134, %f199;
	fma.rn.f32 	%f775, %f129, %f133, %f200;
	fma.rn.f32 	%f774, %f129, %f140, %f201;
	fma.rn.f32 	%f773, %f129, %f139, %f202;
	fma.rn.f32 	%f772, %f129, %f138, %f203;
	fma.rn.f32 	%f771, %f129, %f137, %f204;
	add.s64 	%rd36, %rd36, 32;
	shl.b32 	%r93, %r101, 3;
	add.s32 	%r106, %r106, %r93;
	mov.u32 	%r107, %r109;
	@%p3 bra 	$L__BB2_1;
	ld.param.u32 	%r102, [_Z7gemm_v1ILi128ELi8ELi128ELi8ELi8ELb0EEvPfS0_S0_iii_param_4];
	ld.param.u64 	%rd35, [_Z7gemm_v1ILi128ELi8ELi128ELi8ELi8ELb0EEvPfS0_S0_iii_param_2];
	cvta.to.global.u64 	%rd23, %rd35;
	mov.u32 	%r94, %ctaid.y;
	shl.b32 	%r95, %r94, 7;
	add.s32 	%r96, %r95, %r8;
	mov.u32 	%r97, %ctaid.x;
	shl.b32 	%r98, %r97, 7;
	add.s32 	%r99, %r98, %r9;
	mad.lo.s32 	%r100, %r96, %r102, %r99;
	mul.wide.s32 	%rd24, %r100, 4;
	add.s64 	%rd25, %rd23, %rd24;
	st.global.v4.f32 	[%rd25], {%f834, %f833, %f832, %f831};
	st.global.v4.f32 	[%rd25+16], {%f830, %f829, %f828, %f827};
	mul.wide.s32 	%rd26, %r102, 4;
	add.s64 	%rd27, %rd25, %rd26;
	st.global.v4.f32 	[%rd27], {%f826, %f825, %f824, %f823};
	st.global.v4.f32 	[%rd27+16], {%f822, %f821, %f820, %f819};
	add.s64 	%rd28, %rd27, %rd26;
	st.global.v4.f32 	[%rd28], {%f818, %f817, %f816, %f815};
	st.global.v4.f32 	[%rd28+16], {%f814, %f813, %f812, %f811};
	add.s64 	%rd29, %rd28, %rd26;
	st.global.v4.f32 	[%rd29], {%f810, %f809, %f808, %f807};
	st.global.v4.f32 	[%rd29+16], {%f806, %f805, %f804, %f803};
	add.s64 	%rd30, %rd29, %rd26;
	st.global.v4.f32 	[%rd30], {%f802, %f801, %f800, %f799};
	st.global.v4.f32 	[%rd30+16], {%f798, %f797, %f796, %f795};
	add.s64 	%rd31, %rd30, %rd26;
	st.global.v4.f32 	[%rd31], {%f794, %f793, %f792, %f791};
	st.global.v4.f32 	[%rd31+16], {%f790, %f789, %f788, %f787};
	add.s64 	%rd32, %rd31, %rd26;
	st.global.v4.f32 	[%rd32], {%f786, %f785, %f784, %f783};
	st.global.v4.f32 	[%rd32+16], {%f782, %f781, %f780, %f779};
	add.s64 	%rd33, %rd32, %rd26;
	st.global.v4.f32 	[%rd33], {%f778, %f777, %f776, %f775};
	st.global.v4.f32 	[%rd33+16], {%f774, %f773, %f772, %f771};
	ret;

}
	// .globl	_Z7gemm_v2ILi128ELi8ELi128ELi8ELi8ELb0EEvPfS0_S0_iii
.visible .entry _Z7gemm_v2ILi128ELi8ELi128ELi8ELi8ELb0EEvPfS0_S0_iii(
	.param .u64 .ptr .align 1 _Z7gemm_v2ILi128ELi8ELi128ELi8ELi8ELb0EEvPfS0_S0_iii_param_0,
	.param .u64 .ptr .align 1 _Z7gemm_v2ILi128ELi8ELi128ELi8ELi8ELb0EEvPfS0_S0_iii_param_1,
	.param .u64 .ptr .align 1 _Z7gemm_v2ILi128ELi8ELi128ELi8ELi8ELb0EEvPfS0_S0_iii_param_2,
	.param .u32 _Z7gemm_v2ILi128ELi8ELi128ELi8ELi8ELb0EEvPfS0_S0_iii_param_3,
	.param .u32 _Z7gemm_v2ILi128ELi8ELi128ELi8ELi8ELb0EEvPfS0_S0_iii_param_4,
	.param .u32 _Z7gemm_v2ILi128ELi8ELi128ELi8ELi8ELb0EEvPfS0_S0_iii_param_5
)
{
	.reg .pred 	%p<4>;
	.reg .b16 	%rs<5>;
	.reg .b32 	%r<139>;
	.reg .b32 	%f<867>;
	.reg .b64 	%rd<38>;
	// demoted variable
	.shared .align 4 .b8 _ZZ7gemm_v2ILi128ELi8ELi128ELi8ELi8ELb0EEvPfS0_S0_iiiE2As[8192];
	// demoted variable
	.shared .align 4 .b8 _ZZ7gemm_v2ILi128ELi8ELi128ELi8ELi8ELb0EEvPfS0_S0_iiiE2Bs[8192];
	ld.param.u64 	%rd6, [_Z7gemm_v2ILi128ELi8ELi128ELi8ELi8ELb0EEvPfS0_S0_iii_param_0];
	ld.param.u64 	%rd4, [_Z7gemm_v2ILi128ELi8ELi128ELi8ELi8ELb0EEvPfS0_S0_iii_param_1];
	ld.param.u32 	%r11, [_Z7gemm_v2ILi128ELi8ELi128ELi8ELi8ELb0EEvPfS0_S0_iii_param_4];
	ld.param.u32 	%r12, [_Z7gemm_v2ILi128ELi8ELi128ELi8ELi8ELb0EEvPfS0_S0_iii_param_5];
	cvta.to.global.u64 	%rd7, %rd6;
	cvta.to.global.u64 	%rd8, %rd4;
	mov.u32 	%r15, %ctaid.x;
	mov.u32 	%r16, %ctaid.y;
	mov.u32 	%r17, %tid.x;
	mov.u32 	%r18, %tid.y;
	shl.b32 	%r19, %r18, 4;
	add.s32 	%r20, %r19, %r17;
	shr.u32 	%r21, %r20, 1;
	shr.u32 	%r22, %r20, 5;
	shl.b32 	%r23, %r17, 2;
	and.b32  	%r24, %r23, 4;
	shl.b32 	%r25, %r20, 2;
	and.b32  	%r26, %r25, 124;
	mul.lo.s32 	%r27, %r16, %r12;
	shl.b32 	%r28, %r27, 7;
	cvt.s64.s32 	%rd9, %r28;
	shl.b32 	%r29, %r15, 7;
	mul.wide.u32 	%rd10, %r29, 4;
	add.s64 	%rd11, %rd8, %rd10;
	shr.u32 	%r30, %r20, 2;
	and.b32  	%r31, %r30, 8176;
	and.b32  	%r32, %r21, 12;
	or.b32  	%r33, %r31, %r32;
	mad.lo.s32 	%r34, %r12, %r21, %r24;
	cvt.s64.s32 	%rd12, %r34;
	add.s64 	%rd13, %rd9, %rd12;
	shl.b64 	%rd14, %rd13, 2;
	add.s64 	%rd15, %rd14, %rd7;
	ld.global.nc.v4.f32 	{%f862, %f861, %f860, %f859}, [%rd15];
	shl.b32 	%r35, %r17, 11;
	and.b32  	%r36, %r35, 2048;
	mov.u32 	%r37, _ZZ7gemm_v2ILi128ELi8ELi128ELi8ELi8ELb0EEvPfS0_S0_iiiE2As;
	add.s32 	%r38, %r37, %r36;
	shl.b32 	%r39, %r21, 2;
	add.s32 	%r40, %r38, %r39;
	st.shared.f32 	[%r40], %f862;
	st.shared.f32 	[%r40+512], %f861;
	st.shared.f32 	[%r40+1024], %f860;
	st.shared.f32 	[%r40+1536], %f859;
	shl.b32 	%r41, %r22, 9;
	mov.u32 	%r42, _ZZ7gemm_v2ILi128ELi8ELi128ELi8ELi8ELb0EEvPfS0_S0_iiiE2Bs;
	add.s32 	%r43, %r42, %r41;
	shl.b32 	%r44, %r20, 4;
	and.b32  	%r45, %r44, 496;
	add.s32 	%r46, %r43, %r45;
	mad.lo.s32 	%r47, %r11, %r22, %r26;
	mul.wide.s32 	%rd16, %r47, 4;
	add.s64 	%rd17, %rd11, %rd16;
	ld.global.nc.v4.f32 	{%f287, %f288, %f289, %f290}, [%rd17];
	st.shared.v4.f32 	[%r46], {%f287, %f288, %f289, %f290};
	bar.sync 	0;
	shl.b32 	%r48, %r33, 2;
	add.s32 	%r49, %r37, %r48;
	ld.shared.v4.f32 	{%f842, %f841, %f840, %f839}, [%r49];
	ld.shared.v4.f32 	{%f838, %f837, %f836, %f835}, [%r49+256];
	and.b32  	%r50, %r25, 128;
	shl.b32 	%r51, %r17, 4;
	and.b32  	%r52, %r51, 112;
	or.b32  	%r53, %r52, %r50;
	add.s32 	%r54, %r42, %r53;
	ld.shared.v4.f32 	{%f850, %f849, %f848, %f847}, [%r54];
	ld.shared.v4.f32 	{%f846, %f845, %f844, %f843}, [%r54+256];
	add.s64 	%rd37, %rd15, 32;
	add.s32 	%r55, %r22, 8;
	mad.lo.s32 	%r135, %r11, %r55, %r26;
	mov.b32 	%r137, 0;
	mov.b32 	%r136, 1;
	mov.f32 	%f771, 0f00000000;
	mov.f32 	%f772, %f771;
	mov.f32 	%f773, %f771;
	mov.f32 	%f774, %f771;
	mov.f32 	%f775, %f771;
	mov.f32 	%f776, %f771;
	mov.f32 	%f777, %f771;
	mov.f32 	%f778, %f771;
	mov.f32 	%f779, %f771;
	mov.f32 	%f780, %f771;
	mov.f32 	%f781, %f771;
	mov.f32 	%f782, %f771;
	mov.f32 	%f783, %f771;
	mov.f32 	%f784, %f771;
	mov.f32 	%f785, %f771;
	mov.f32 	%f786, %f771;
	mov.f32 	%f787, %f771;
	mov.f32 	%f788, %f771;
	mov.f32 	%f789, %f771;
	mov.f32 	%f790, %f771;
	mov.f32 	%f791, %f771;
	mov.f32 	%f792, %f771;
	mov.f32 	%f793, %f771;
	mov.f32 	%f794, %f771;
	mov.f32 	%f795, %f771;
	mov.f32 	%f796, %f771;
	mov.f32 	%f797, %f771;
	mov.f32 	%f798, %f771;
	mov.f32 	%f799, %f771;
	mov.f32 	%f800, %f771;
	mov.f32 	%f801, %f771;
	mov.f32 	%f802, %f771;
	mov.f32 	%f803, %f771;
	mov.f32 	%f804, %f771;
	mov.f32 	%f805, %f771;
	mov.f32 	%f806, %f771;
	mov.f32 	%f807, %f771;
	mov.f32 	%f808, %f771;
	mov.f32 	%f809, %f771;
	mov.f32 	%f810, %f771;
	mov.f32 	%f811, %f771;
	mov.f32 	%f812, %f771;
	mov.f32 	%f813, %f771;
	mov.f32 	%f814, %f771;
	mov.f32 	%f815, %f771;
	mov.f32 	%f816, %f771;
	mov.f32 	%f817, %f771;
	mov.f32 	%f818, %f771;
	mov.f32 	%f819, %f771;
	mov.f32 	%f820, %f771;
	mov.f32 	%f821, %f771;
	mov.f32 	%f822, %f771;
	mov.f32 	%f823, %f771;
	mov.f32 	%f824, %f771;
	mov.f32 	%f825, %f771;
	mov.f32 	%f826, %f771;
	mov.f32 	%f827, %f771;
	mov.f32 	%f828, %f771;
	mov.f32 	%f829, %f771;
	mov.f32 	%f830, %f771;
	mov.f32 	%f831, %f771;
	mov.f32 	%f832, %f771;
	mov.f32 	%f833, %f771;
	mov.f32 	%f834, %f771;
$L__BB3_1:
	ld.param.u32 	%r132, [_Z7gemm_v2ILi128ELi8ELi128ELi8ELi8ELb0EEvPfS0_S0_iii_param_5];
	add.s32 	%r137, %r137, 8;
	setp.ge.s32 	%p1, %r137, %r132;
	@%p1 bra 	$L__BB3_3;
	ld.param.u64 	%rd35, [_Z7gemm_v2ILi128ELi8ELi128ELi8ELi8ELb0EEvPfS0_S0_iii_param_1];
	ld.global.nc.v4.f32 	{%f862, %f861, %f860, %f859}, [%rd37];
	cvta.to.global.u64 	%rd18, %rd35;
	mov.u32 	%r56, %ctaid.x;
	shl.b32 	%r57, %r56, 7;
	mul.wide.u32 	%rd19, %r57, 4;
	add.s64 	%rd20, %rd18, %rd19;
	mul.wide.s32 	%rd21, %r135, 4;
	add.s64 	%rd22, %rd20, %rd21;
	ld.global.nc.v4.f32 	{%f866, %f865, %f864, %f863}, [%rd22];
$L__BB3_3:
	ld.param.u32 	%r133, [_Z7gemm_v2ILi128ELi8ELi128ELi8ELi8ELb0EEvPfS0_S0_iii_param_5];
	setp.ge.s32 	%p2, %r137, %r133;
	shl.b32 	%r58, %r136, 12;
	xor.b32  	%r59, %r58, 4096;
	mov.u32 	%r60, _ZZ7gemm_v2ILi128ELi8ELi128ELi8ELi8ELb0EEvPfS0_S0_iiiE2As;
	add.s32 	%r61, %r60, %r59;
	mov.u32 	%r62, _ZZ7gemm_v2ILi128ELi8ELi128ELi8ELi8ELb0EEvPfS0_S0_iiiE2Bs;
	add.s32 	%r63, %r62, %r59;
	mov.u32 	%r64, %tid.y;
	shl.b32 	%r65, %r64, 4;
	mov.u32 	%r66, %tid.x;
	add.s32 	%r67, %r65, %r66;
	shr.u32 	%r68, %r67, 2;
	and.b32  	%r69, %r68, 8176;
	shr.u32 	%r70, %r67, 1;
	and.b32  	%r71, %r70, 12;
	or.b32  	%r72, %r69, %r71;
	shl.b32 	%r73, %r72, 2;
	add.s32 	%r74, %r61, %r73;
	ld.shared.v4.f32 	{%f291, %f292, %f293, %f294}, [%r74+512];
	ld.shared.v4.f32 	{%f295, %f296, %f297, %f298}, [%r74+768];
	shl.b32 	%r75, %r67, 2;
	and.b32  	%r76, %r75, 128;
	shl.b32 	%r77, %r66, 4;
	and.b32  	%r78, %r77, 112;
	or.b32  	%r79, %r78, %r76;
	add.s32 	%r80, %r63, %r79;
	ld.shared.v4.f32 	{%f299, %f300, %f301, %f302}, [%r80+512];
	ld.shared.v4.f32 	{%f303, %f304, %f305, %f306}, [%r80+768];
	fma.rn.f32 	%f307, %f842, %f850, %f834;
	fma.rn.f32 	%f308, %f842, %f849, %f833;
	fma.rn.f32 	%f309, %f842, %f848, %f832;
	fma.rn.f32 	%f310, %f842, %f847, %f831;
	fma.rn.f32 	%f311, %f842, %f846, %f830;
	fma.rn.f32 	%f312, %f842, %f845, %f829;
	fma.rn.f32 	%f313, %f842, %f844, %f828;
	fma.rn.f32 	%f314, %f842, %f843, %f827;
	fma.rn.f32 	%f315, %f841, %f850, %f826;
	fma.rn.f32 	%f316, %f841, %f849, %f825;
	fma.rn.f32 	%f317, %f841, %f848, %f824;
	fma.rn.f32 	%f318, %f841, %f847, %f823;
	fma.rn.f32 	%f319, %f841, %f846, %f822;
	fma.rn.f32 	%f320, %f841, %f845, %f821;
	fma.rn.f32 	%f321, %f841, %f844, %f820;
	fma.rn.f32 	%f322, %f841, %f843, %f819;
	fma.rn.f32 	%f323, %f840, %f850, %f818;
	fma.rn.f32 	%f324, %f840, %f849, %f817;
	fma.rn.f32 	%f325, %f840, %f848, %f816;
	fma.rn.f32 	%f326, %f840, %f847, %f815;
	fma.rn.f32 	%f327, %f840, %f846, %f814;
	fma.rn.f32 	%f328, %f840, %f845, %f813;
	fma.rn.f32 	%f329, %f840, %f844, %f812;
	fma.rn.f32 	%f330, %f840, %f843, %f811;
	fma.rn.f32 	%f331, %f839, %f850, %f810;
	fma.rn.f32 	%f332, %f839, %f849, %f809;
	fma.rn.f32 	%f333, %f839, %f848, %f808;
	fma.rn.f32 	%f334, %f839, %f847, %f807;
	fma.rn.f32 	%f335, %f839, %f846, %f806;
	fma.rn.f32 	%f336, %f839, %f845, %f805;
	fma.rn.f32 	%f337, %f839, %f844, %f804;
	fma.rn.f32 	%f338, %f839, %f843, %f803;
	fma.rn.f32 	%f339, %f838, %f850, %f802;
	fma.rn.f32 	%f340, %f838, %f849, %f801;
	fma.rn.f32 	%f341, %f838, %f848, %f800;
	fma.rn.f32 	%f342, %f838, %f847, %f799;
	fma.rn.f32 	%f343, %f838, %f846, %f798;
	fma.rn.f32 	%f344, %f838, %f845, %f797;
	fma.rn.f32 	%f345, %f838, %f844, %f796;
	fma.rn.f32 	%f346, %f838, %f843, %f795;
	fma.rn.f32 	%f347, %f837, %f850, %f794;
	fma.rn.f32 	%f348, %f837, %f849, %f793;
	fma.rn.f32 	%f349, %f837, %f848, %f792;
	fma.rn.f32 	%f350, %f837, %f847, %f791;
	fma.rn.f32 	%f351, %f837, %f846, %f790;
	fma.rn.f32 	%f352, %f837, %f845, %f789;
	fma.rn.f32 	%f353, %f837, %f844, %f788;
	fma.rn.f32 	%f354, %f837, %f843, %f787;
	fma.rn.f32 	%f355, %f836, %f850, %f786;
	fma.rn.f32 	%f356, %f836, %f849, %f785;
	fma.rn.f32 	%f357, %f836, %f848, %f784;
	fma.rn.f32 	%f358, %f836, %f847, %f783;
	fma.rn.f32 	%f359, %f836, %f846, %f782;
	fma.rn.f32 	%f360, %f836, %f845, %f781;
	fma.rn.f32 	%f361, %f836, %f844, %f780;
	fma.rn.f32 	%f362, %f836, %f843, %f779;
	fma.rn.f32 	%f363, %f835, %f850, %f778;
	fma.rn.f32 	%f364, %f835, %f849, %f777;
	fma.rn.f32 	%f365, %f835, %f848, %f776;
	fma.rn.f32 	%f366, %f835, %f847, %f775;
	fma.rn.f32 	%f367, %f835, %f846, %f774;
	fma.rn.f32 	%f368, %f835, %f845, %f773;
	fma.rn.f32 	%f369, %f835, %f844, %f772;
	fma.rn.f32 	%f370, %f835, %f843, %f771;
	ld.shared.v4.f32 	{%f371, %f372, %f373, %f374}, [%r74+1024];
	ld.shared.v4.f32 	{%f375, %f376, %f377, %f378}, [%r74+1280];
	ld.shared.v4.f32 	{%f379, %f380, %f381, %f382}, [%r80+1024];
	ld.shared.v4.f32 	{%f383, %f384, %f385, %f386}, [%r80+1280];
	fma.rn.f32 	%f387, %f291, %f299, %f307;
	fma.rn.f32 	%f388, %f291, %f300, %f308;
	fma.rn.f32 	%f389, %f291, %f301, %f309;
	fma.rn.f32 	%f390, %f291, %f302, %f310;
	fma.rn.f32 	%f391, %f291, %f303, %f311;
	fma.rn.f32 	%f392, %f291, %f304, %f312;
	fma.rn.f32 	%f393, %f291, %f305, %f313;
	fma.rn.f32 	%f394, %f291, %f306, %f314;
	fma.rn.f32 	%f395, %f292, %f299, %f315;
	fma.rn.f32 	%f396, %f292, %f300, %f316;
	fma.rn.f32 	%f397, %f292, %f301, %f317;
	fma.rn.f32 	%f398, %f292, %f302, %f318;
	fma.rn.f32 	%f399, %f292, %f303, %f319;
	fma.rn.f32 	%f400, %f292, %f304, %f320;
	fma.rn.f32 	%f401, %f292, %f305, %f321;
	fma.rn.f32 	%f402, %f292, %f306, %f322;
	fma.rn.f32 	%f403, %f293, %f299, %f323;
	fma.rn.f32 	%f404, %f293, %f300, %f324;
	fma.rn.f32 	%f405, %f293, %f301, %f325;
	fma.rn.f32 	%f406, %f293, %f302, %f326;
	fma.rn.f32 	%f407, %f293, %f303, %f327;
	fma.rn.f32 	%f408, %f293, %f304, %f328;
	fma.rn.f32 	%f409, %f293, %f305, %f329;
	fma.rn.f32 	%f410, %f293, %f306, %f330;
	fma.rn.f32 	%f411, %f294, %f299, %f331;
	fma.rn.f32 	%f412, %f294, %f300, %f332;
	fma.rn.f32 	%f413, %f294, %f301, %f333;
	fma.rn.f32 	%f414, %f294, %f302, %f334;
	fma.rn.f32 	%f415, %f294, %f303, %f335;
	fma.rn.f32 	%f416, %f294, %f304, %f336;
	fma.rn.f32 	%f417, %f294, %f305, %f337;
	fma.rn.f32 	%f418, %f294, %f306, %f338;
	fma.rn.f32 	%f419, %f295, %f299, %f339;
	fma.rn.f32 	%f420, %f295, %f300, %f340;
	fma.rn.f32 	%f421, %f295, %f301, %f341;
	fma.rn.f32 	%f422, %f295, %f302, %f342;
	fma.rn.f32 	%f423, %f295, %f303, %f343;
	fma.rn.f32 	%f424, %f295, %f304, %f344;
	fma.rn.f32 	%f425, %f295, %f305, %f345;
	fma.rn.f32 	%f426, %f295, %f306, %f346;
	fma.rn.f32 	%f427, %f296, %f299, %f347;
	fma.rn.f32 	%f428, %f296, %f300, %f348;
	fma.rn.f32 	%f429, %f296, %f301, %f349;
	fma.rn.f32 	%f430, %f296, %f302, %f350;
	fma.rn.f32 	%f431, %f296, %f303, %f351;
	fma.rn.f32 	%f432, %f296, %f304, %f352;
	fma.rn.f32 	%f433, %f296, %f305, %f353;
	fma.rn.f32 	%f434, %f296, %f306, %f354;
	fma.rn.f32 	%f435, %f297, %f299, %f355;
	fma.rn.f32 	%f436, %f297, %f300, %f356;
	fma.rn.f32 	%f437, %f297, %f301, %f357;
	fma.rn.f32 	%f438, %f297, %f302, %f358;
	fma.rn.f32 	%f439, %f297, %f303, %f359;
	fma.rn.f32 	%f440, %f297, %f304, %f360;
	fma.rn.f32 	%f441, %f297, %f305, %f361;
	fma.rn.f32 	%f442, %f297, %f306, %f362;
	fma.rn.f32 	%f443, %f298, %f299, %f363;
	fma.rn.f32 	%f444, %f298, %f300, %f364;
	fma.rn.f32 	%f445, %f298, %f301, %f365;
	fma.rn.f32 	%f446, %f298, %f302, %f366;
	fma.rn.f32 	%f447, %f298, %f303, %f367;
	fma.rn.f32 	%f448, %f298, %f304, %f368;
	fma.rn.f32 	%f449, %f298, %f305, %f369;
	fma.rn.f32 	%f450, %f298, %f306, %f370;
	ld.shared.v4.f32 	{%f451, %f452, %f453, %f454}, [%r74+1536];
	ld.shared.v4.f32 	{%f455, %f456, %f457, %f458}, [%r74+1792];
	ld.shared.v4.f32 	{%f459, %f460, %f461, %f462}, [%r80+1536];
	ld.shared.v4.f32 	{%f463, %f464, %f465, %f466}, [%r80+1792];
	fma.rn.f32 	%f467, %f371, %f379, %f387;
	fma.rn.f32 	%f468, %f371, %f380, %f388;
	fma.rn.f32 	%f469, %f371, %f381, %f389;
	fma.rn.f32 	%f470, %f371, %f382, %f390;
	fma.rn.f32 	%f471, %f371, %f383, %f391;
	fma.rn.f32 	%f472, %f371, %f384, %f392;
	fma.rn.f32 	%f473, %f371, %f385, %f393;
	fma.rn.f32 	%f474, %f371, %f386, %f394;
	fma.rn.f32 	%f475, %f372, %f379, %f395;
	fma.rn.f32 	%f476, %f372, %f380, %f396;
	fma.rn.f32 	%f477, %f372, %f381, %f397;
	fma.rn.f32 	%f478, %f372, %f382, %f398;
	fma.rn.f32 	%f479, %f372, %f383, %f399;
	fma.rn.f32 	%f480, %f372, %f384, %f400;
	fma.rn.f32 	%f481, %f372, %f385, %f401;
	fma.rn.f32 	%f482, %f372, %f386, %f402;
	fma.rn.f32 	%f483, %f373, %f379, %f403;
	fma.rn.f32 	%f484, %f373, %f380, %f404;
	fma.rn.f32 	%f485, %f373, %f381, %f405;
	fma.rn.f32 	%f486, %f373, %f382, %f406;
	fma.rn.f32 	%f487, %f373, %f383, %f407;
	fma.rn.f32 	%f488, %f373, %f384, %f408;
	fma.rn.f32 	%f489, %f373, %f385, %f409;
	fma.rn.f32 	%f490, %f373, %f386, %f410;
	fma.rn.f32 	%f491, %f374, %f379, %f411;
	fma.rn.f32 	%f492, %f374, %f380, %f412;
	fma.rn.f32 	%f493, %f374, %f381, %f413;
	fma.rn.f32 	%f494, %f374, %f382, %f414;
	fma.rn.f32 	%f495, %f374, %f383, %f415;
	fma.rn.f32 	%f496, %f374, %f384, %f416;
	fma.rn.f32 	%f497, %f374, %f385, %f417;
	fma.rn.f32 	%f498, %f374, %f386, %f418;
	fma.rn.f32 	%f499, %f375, %f379, %f419;
	fma.rn.f32 	%f500, %f375, %f380, %f420;
	fma.rn.f32 	%f501, %f375, %f381, %f421;
	fma.rn.f32 	%f502, %f375, %f382, %f422;
	fma.rn.f32 	%f503, %f375, %f383, %f423;
	fma.rn.f32 	%f504, %f375, %f384, %f424;
	fma.rn.f32 	%f505, %f375, %f385, %f425;
	fma.rn.f32 	%f506, %f375, %f386, %f426;
	fma.rn.f32 	%f507, %f376, %f379, %f427;
	fma.rn.f32 	%f508, %f376, %f380, %f428;
	fma.rn.f32 	%f509, %f376, %f381, %f429;
	fma.rn.f32 	%f510, %f376, %f382, %f430;
	fma.rn.f32 	%f511, %f376, %f383, %f431;
	fma.rn.f32 	%f512, %f376, %f384, %f432;
	fma.rn.f32 	%f513, %f376, %f385, %f433;
	fma.rn.f32 	%f514, %f376, %f386, %f434;
	fma.rn.f32 	%f515, %f377, %f379, %f435;
	fma.rn.f32 	%f516, %f377, %f380, %f436;
	fma.rn.f32 	%f517, %f377, %f381, %f437;
	fma.rn.f32 	%f518, %f377, %f382, %f438;
	fma.rn.f32 	%f519, %f377, %f383, %f439;
	fma.rn.f32 	%f520, %f377, %f384, %f440;
	fma.rn.f32 	%f521, %f377, %f385, %f441;
	fma.rn.f32 	%f522, %f377, %f386, %f442;
	fma.rn.f32 	%f523, %f378, %f379, %f443;
	fma.rn.f32 	%f524, %f378, %f380, %f444;
	fma.rn.f32 	%f525, %f378, %f381, %f445;
	fma.rn.f32 	%f526, %f378, %f382, %f446;
	fma.rn.f32 	%f527, %f378, %f383, %f447;
	fma.rn.f32 	%f528, %f378, %f384, %f448;
	fma.rn.f32 	%f529, %f378, %f385, %f449;
	fma.rn.f32 	%f530, %f378, %f386, %f450;
	ld.shared.v4.f32 	{%f531, %f532, %f533, %f534}, [%r74+2048];
	ld.shared.v4.f32 	{%f535, %f536, %f537, %f538}, [%r74+2304];
	ld.shared.v4.f32 	{%f539, %f540, %f541, %f542}, [%r80+2048];
	ld.shared.v4.f32 	{%f543, %f544, %f545, %f546}, [%r80+2304];
	fma.rn.f32 	%f547, %f451, %f459, %f467;
	fma.rn.f32 	%f548, %f451, %f460, %f468;
	fma.rn.f32 	%f549, %f451, %f461, %f469;
	fma.rn.f32 	%f550, %f451, %f462, %f470;
	fma.rn.f32 	%f551, %f451, %f463, %f471;
	fma.rn.f32 	%f552, %f451, %f464, %f472;
	fma.rn.f32 	%f553, %f451, %f465, %f473;
	fma.rn.f32 	%f554, %f451, %f466, %f474;
	fma.rn.f32 	%f555, %f452, %f459, %f475;
	fma.rn.f32 	%f556, %f452, %f460, %f476;
	fma.rn.f32 	%f557, %f452, %f461, %f477;
	fma.rn.f32 	%f558, %f452, %f462, %f478;
	fma.rn.f32 	%f559, %f452, %f463, %f479;
	fma.rn.f32 	%f560, %f452, %f464, %f480;
	fma.rn.f32 	%f561, %f452, %f465, %f481;
	fma.rn.f32 	%f562, %f452, %f466, %f482;
	fma.rn.f32 	%f563, %f453, %f459, %f483;
	fma.rn.f32 	%f564, %f453, %f460, %f484;
	fma.rn.f32 	%f565, %f453, %f461, %f485;
	fma.rn.f32 	%f566, %f453, %f462, %f486;
	fma.rn.f32 	%f567, %f453, %f463, %f487;
	fma.rn.f32 	%f568, %f453, %f464, %f488;
	fma.rn.f32 	%f569, %f453, %f465, %f489;
	fma.rn.f32 	%f570, %f453, %f466, %f490;
	fma.rn.f32 	%f571, %f454, %f459, %f491;
	fma.rn.f32 	%f572, %f454, %f460, %f492;
	fma.rn.f32 	%f573, %f454, %f461, %f493;
	fma.rn.f32 	%f574, %f454, %f462, %f494;
	fma.rn.f32 	%f575, %f454, %f463, %f495;
	fma.rn.f32 	%f576, %f454, %f464, %f496;
	fma.rn.f32 	%f577, %f454, %f465, %f497;
	fma.rn.f32 	%f578, %f454, %f466, %f498;
	fma.rn.f32 	%f579, %f455, %f459, %f499;
	fma.rn.f32 	%f580, %f455, %f460, %f500;
	fma.rn.f32 	%f581, %f455, %f461, %f501;
	fma.rn.f32 	%f582, %f455, %f462, %f502;
	fma.rn.f32 	%f583, %f455, %f463, %f503;
	fma.rn.f32 	%f584, %f455, %f464, %f504;
	fma.rn.f32 	%f585, %f455, %f465, %f505;
	fma.rn.f32 	%f586, %f455, %f466, %f506;
	fma.rn.f32 	%f587, %f456, %f459, %f507;
	fma.rn.f32 	%f588, %f456, %f460, %f508;
	fma.rn.f32 	%f589, %f456, %f461, %f509;
	fma.rn.f32 	%f590, %f456, %f462, %f510;
	fma.rn.f32 	%f591, %f456, %f463, %f511;
	fma.rn.f32 	%f592, %f456, %f464, %f512;
	fma.rn.f32 	%f593, %f456, %f465, %f513;
	fma.rn.f32 	%f594, %f456, %f466, %f514;
	fma.rn.f32 	%f595, %f457, %f459, %f515;
	fma.rn.f32 	%f596, %f457, %f460, %f516;
	fma.rn.f32 	%f597, %f457, %f461, %f517;
	fma.rn.f32 	%f598, %f457, %f462, %f518;
	fma.rn.f32 	%f599, %f457, %f463, %f519;
	fma.rn.f32 	%f600, %f457, %f464, %f520;
	fma.rn.f32 	%f601, %f457, %f465, %f521;
	fma.rn.f32 	%f602, %f457, %f466, %f522;
	fma.rn.f32 	%f603, %f458, %f459, %f523;
	fma.rn.f32 	%f604, %f458, %f460, %f524;
	fma.rn.f32 	%f605, %f458, %f461, %f525;
	fma.rn.f32 	%f606, %f458, %f462, %f526;
	fma.rn.f32 	%f607, %f458, %f463, %f527;
	fma.rn.f32 	%f608, %f458, %f464, %f528;
	fma.rn.f32 	%f609, %f458, %f465, %f529;
	fma.rn.f32 	%f610, %f458, %f466, %f530;
	ld.shared.v4.f32 	{%f611, %f612, %f613, %f614}, [%r74+2560];
	ld.shared.v4.f32 	{%f615, %f616, %f617, %f618}, [%r74+2816];
	ld.shared.v4.f32 	{%f619, %f620, %f621, %f622}, [%r80+2560];
	ld.shared.v4.f32 	{%f623, %f624, %f625, %f626}, [%r80+2816];
	fma.rn.f32 	%f627, %f531, %f539, %f547;
	fma.rn.f32 	%f628, %f531, %f540, %f548;
	fma.rn.f32 	%f629, %f531, %f541, %f549;
	fma.rn.f32 	%f630, %f531, %f542, %f550;
	fma.rn.f32 	%f631, %f531, %f543, %f551;
	fma.rn.f32 	%f632, %f531, %f544, %f552;
	fma.rn.f32 	%f633, %f531, %f545, %f553;
	fma.rn.f32 	%f634, %f531, %f546, %f554;
	fma.rn.f32 	%f635, %f532, %f539, %f555;
	fma.rn.f32 	%f636, %f532, %f540, %f556;
	fma.rn.f32 	%f637, %f532, %f541, %f557;
	fma.rn.f32 	%f638, %f532, %f542, %f558;
	fma.rn.f32 	%f639, %f532, %f543, %f559;
	fma.rn.f32 	%f640, %f532, %f544, %f560;
	fma.rn.f32 	%f641, %f532, %f545, %f561;
	fma.rn.f32 	%f642, %f532, %f546, %f562;
	fma.rn.f32 	%f643, %f533, %f539, %f563;
	fma.rn.f32 	%f644, %f533, %f540, %f564;
	fma.rn.f32 	%f645, %f533, %f541, %f565;
	fma.rn.f32 	%f646, %f533, %f542, %f566;
	fma.rn.f32 	%f647, %f533, %f543, %f567;
	fma.rn.f32 	%f648, %f533, %f544, %f568;
	fma.rn.f32 	%f649, %f533, %f545, %f569;
	fma.rn.f32 	%f650, %f533, %f546, %f570;
	fma.rn.f32 	%f651, %f534, %f539, %f571;
	fma.rn.f32 	%f652, %f534, %f540, %f572;
	fma.rn.f32 	%f653, %f534, %f541, %f573;
	fma.rn.f32 	%f654, %f534, %f542, %f574;
	fma.rn.f32 	%f655, %f534, %f543, %f575;
	fma.rn.f32 	%f656, %f534, %f544, %f576;
	fma.rn.f32 	%f657, %f534, %f545, %f577;
	fma.rn.f32 	%f658, %f534, %f546, %f578;
	fma.rn.f32 	%f659, %f535, %f539, %f579;
	fma.rn.f32 	%f660, %f535, %f540, %f580;
	fma.rn.f32 	%f661, %f535, %f541, %f581;
	fma.rn.f32 	%f662, %f535, %f542, %f582;
	fma.rn.f32 	%f663, %f535, %f543, %f583;
	fma.rn.f32 	%f664, %f535, %f544, %f584;
	fma.rn.f32 	%f665, %f535, %f545, %f585;
	fma.rn.f32 	%f666, %f535, %f546, %f586;
	fma.rn.f32 	%f667, %f536, %f539, %f587;
	fma.rn.f32 	%f668, %f536, %f540, %f588;
	fma.rn.f32 	%f669, %f536, %f541, %f589;
	fma.rn.f32 	%f670, %f536, %f542, %f590;
	fma.rn.f32 	%f671, %f536, %f543, %f591;
	fma.rn.f32 	%f672, %f536, %f544, %f592;
	fma.rn.f32 	%f673, %f536, %f545, %f593;
	fma.rn.f32 	%f674, %f536, %f546, %f594;
	fma.rn.f32 	%f675, %f537, %f539, %f595;
	fma.rn.f32 	%f676, %f537, %f540, %f596;
	fma.rn.f32 	%f677, %f537, %f541, %f597;
	fma.rn.f32 	%f678, %f537, %f542, %f598;
	fma.rn.f32 	%f679, %f537, %f543, %f599;
	fma.rn.f32 	%f680, %f537, %f544, %f600;
	fma.rn.f32 	%f681, %f537, %f545, %f601;
	fma.rn.f32 	%f682, %f537, %f546, %f602;
	fma.rn.f32 	%f683, %f538, %f539, %f603;
	fma.rn.f32 	%f684, %f538, %f540, %f604;
	fma.rn.f32 	%f685, %f538, %f541, %f605;
	fma.rn.f32 	%f686, %f538, %f542, %f606;
	fma.rn.f32 	%f687, %f538, %f543, %f607;
	fma.rn.f32 	%f688, %f538, %f544, %f608;
	fma.rn.f32 	%f689, %f538, %f545, %f609;
	fma.rn.f32 	%f690, %f538, %f546, %f610;
	ld.shared.v4.f32 	{%f691, %f692, %f693, %f694}, [%r74+3072];
	ld.shared.v4.f32 	{%f695, %f696, %f697, %f698}, [%r74+3328];
	ld.shared.v4.f32 	{%f699, %f700, %f701, %f702}, [%r80+3072];
	ld.shared.v4.f32 	{%f703, %f704, %f705, %f706}, [%r80+3328];
	fma.rn.f32 	%f707, %f611, %f619, %f627;
	fma.rn.f32 	%f708, %f611, %f620, %f628;
	fma.rn.f32 	%f709, %f611, %f621, %f629;
	fma.rn.f32 	%f710, %f611, %f622, %f630;
	fma.rn.f32 	%f711, %f611, %f623, %f631;
	fma.rn.f32 	%f712, %f611, %f624, %f632;
	fma.rn.f32 	%f713, %f611, %f625, %f633;
	fma.rn.f32 	%f714, %f611, %f626, %f634;
	fma.rn.f32 	%f715, %f612, %f619, %f635;
	fma.rn.f32 	%f716, %f612, %f620, %f636;
	fma.rn.f32 	%f717, %f612, %f621, %f637;
	fma.rn.f32 	%f718, %f612, %f622, %f638;
	fma.rn.f32 	%f719, %f612, %f623, %f639;
	fma.rn.f32 	%f720, %f612, %f624, %f640;
	fma.rn.f32 	%f721, %f612, %f625, %f641;
	fma.rn.f32 	%f722, %f612, %f626, %f642;
	fma.rn.f32 	%f723, %f613, %f619, %f643;
	fma.rn.f32 	%f724, %f613, %f620, %f644;
	fma.rn.f32 	%f725, %f613, %f621, %f645;
	fma.rn.f32 	%f726, %f613, %f622, %f646;
	fma.rn.f32 	%f727, %f613, %f623, %f647;
	fma.rn.f32 	%f728, %f613, %f624, %f648;
	fma.rn.f32 	%f729, %f613, %f625, %f649;
	fma.rn.f32 	%f730, %f613, %f626, %f650;
	fma.rn.f32 	%f731, %f614, %f619, %f651;
	fma.rn.f32 	%f732, %f614, %f620, %f652;
	fma.rn.f32 	%f733, %f614, %f621, %f653;
	fma.rn.f32 	%f734, %f614, %f622, %f654;
	fma.rn.f32 	%f735, %f614, %f623, %f655;
	fma.rn.f32 	%f736, %f614, %f624, %f656;
	fma.rn.f32 	%f737, %f614, %f625, %f657;
	fma.rn.f32 	%f738, %f614, %f626, %f658;
	fma.rn.f32 	%f739, %f615, %f619, %f659;
	fma.rn.f32 	%f740, %f615, %f620, %f660;
	fma.rn.f32 	%f741, %f615, %f621, %f661;
	fma.rn.f32 	%f742, %f615, %f622, %f662;
	fma.rn.f32 	%f743, %f615, %f623, %f663;
	fma.rn.f32 	%f744, %f615, %f624, %f664;
	fma.rn.f32 	%f745, %f615, %f625, %f665;
	fma.rn.f32 	%f746, %f615, %f626, %f666;
	fma.rn.f32 	%f747, %f616, %f619, %f667;
	fma.rn.f32 	%f748, %f616, %f620, %f668;
	fma.rn.f32 	%f749, %f616, %f621, %f669;
	fma.rn.f32 	%f750, %f616, %f622, %f670;
	fma.rn.f32 	%f751, %f616, %f623, %f671;
	fma.rn.f32 	%f752, %f616, %f624, %f672;
	fma.rn.f32 	%f753, %f616, %f625, %f673;
	fma.rn.f32 	%f754, %f616, %f626, %f674;
	fma.rn.f32 	%f755, %f617, %f619, %f675;
	fma.rn.f32 	%f756, %f617, %f620, %f676;
	fma.rn.f32 	%f757, %f617, %f621, %f677;
	fma.rn.f32 	%f758, %f617, %f622, %f678;
	fma.rn.f32 	%f759, %f617, %f623, %f679;
	fma.rn.f32 	%f760, %f617, %f624, %f680;
	fma.rn.f32 	%f761, %f617, %f625, %f681;
	fma.rn.f32 	%f762, %f617, %f626, %f682;
	fma.rn.f32 	%f763, %f618, %f619, %f683;
	fma.rn.f32 	%f764, %f618, %f620, %f684;
	fma.rn.f32 	%f765, %f618, %f621, %f685;
	fma.rn.f32 	%f766, %f618, %f622, %f686;
	fma.rn.f32 	%f767, %f618, %f623, %f687;
	fma.rn.f32 	%f768, %f618, %f624, %f688;
	fma.rn.f32 	%f769, %f618, %f625, %f689;
	fma.rn.f32 	%f770, %f618, %f626, %f690;
	ld.shared.v4.f32 	{%f128, %f127, %f126, %f125}, [%r74+3584];
	ld.shared.v4.f32 	{%f132, %f131, %f130, %f129}, [%r74+3840];
	ld.shared.v4.f32 	{%f136, %f135, %f134, %f133}, [%r80+3584];
	ld.shared.v4.f32 	{%f140, %f139, %f138, %f137}, [%r80+3840];
	fma.rn.f32 	%f141, %f691, %f699, %f707;
	fma.rn.f32 	%f142, %f691, %f700, %f708;
	fma.rn.f32 	%f143, %f691, %f701, %f709;
	fma.rn.f32 	%f144, %f691, %f702, %f710;
	fma.rn.f32 	%f145, %f691, %f703, %f711;
	fma.rn.f32 	%f146, %f691, %f704, %f712;
	fma.rn.f32 	%f147, %f691, %f705, %f713;
	fma.rn.f32 	%f148, %f691, %f706, %f714;
	fma.rn.f32 	%f149, %f692, %f699, %f715;
	fma.rn.f32 	%f150, %f692, %f700, %f716;
	fma.rn.f32 	%f151, %f692, %f701, %f717;
	fma.rn.f32 	%f152, %f692, %f702, %f718;
	fma.rn.f32 	%f153, %f692, %f703, %f719;
	fma.rn.f32 	%f154, %f692, %f704, %f720;
	fma.rn.f32 	%f155, %f692, %f705, %f721;
	fma.rn.f32 	%f156, %f692, %f706, %f722;
	fma.rn.f32 	%f157, %f693, %f699, %f723;
	fma.rn.f32 	%f158, %f693, %f700, %f724;
	fma.rn.f32 	%f159, %f693, %f701, %f725;
	fma.rn.f32 	%f160, %f693, %f702, %f726;
	fma.rn.f32 	%f161, %f693, %f703, %f727;
	fma.rn.f32 	%f162, %f693, %f704, %f728;
	fma.rn.f32 	%f163, %f693, %f705, %f729;
	fma.rn.f32 	%f164, %f693, %f706, %f730;
	fma.rn.f32 	%f165, %f694, %f699, %f731;
	fma.rn.f32 	%f166, %f694, %f700, %f732;
	fma.rn.f32 	%f167, %f694, %f701, %f733;
	fma.rn.f32 	%f168, %f694, %f702, %f734;
	fma.rn.f32 	%f169, %f694, %f703, %f735;
	fma.rn.f32 	%f170, %f694, %f704, %f736;
	fma.rn.f32 	%f171, %f694, %f705, %f737;
	fma.rn.f32 	%f172, %f694, %f706, %f738;
	fma.rn.f32 	%f173, %f695, %f699, %f739;
	fma.rn.f32 	%f174, %f695, %f700, %f740;
	fma.rn.f32 	%f175, %f695, %f701, %f741;
	fma.rn.f32 	%f176, %f695, %f702, %f742;
	fma.rn.f32 	%f177, %f695, %f703, %f743;
	fma.rn.f32 	%f178, %f695, %f704, %f744;
	fma.rn.f32 	%f179, %f695, %f705, %f745;
	fma.rn.f32 	%f180, %f695, %f706, %f746;
	fma.rn.f32 	%f181, %f696, %f699, %f747;
	fma.rn.f32 	%f182, %f696, %f700, %f748;
	fma.rn.f32 	%f183, %f696, %f701, %f749;
	fma.rn.f32 	%f184, %f696, %f702, %f750;
	fma.rn.f32 	%f185, %f696, %f703, %f751;
	fma.rn.f32 	%f186, %f696, %f704, %f752;
	fma.rn.f32 	%f187, %f696, %f705, %f753;
	fma.rn.f32 	%f188, %f696, %f706, %f754;
	fma.rn.f32 	%f189, %f697, %f699, %f755;
	fma.rn.f32 	%f190, %f697, %f700, %f756;
	fma.rn.f32 	%f191, %f697, %f701, %f757;
	fma.rn.f32 	%f192, %f697, %f702, %f758;
	fma.rn.f32 	%f193, %f697, %f703, %f759;
	fma.rn.f32 	%f194, %f697, %f704, %f760;
	fma.rn.f32 	%f195, %f697, %f705, %f761;
	fma.rn.f32 	%f196, %f697, %f706, %f762;
	fma.rn.f32 	%f197, %f698, %f699, %f763;
	fma.rn.f32 	%f198, %f698, %f700, %f764;
	fma.rn.f32 	%f199, %f698, %f701, %f765;
	fma.rn.f32 	%f200, %f698, %f702, %f766;
	fma.rn.f32 	%f201, %f698, %f703, %f767;
	fma.rn.f32 	%f202, %f698, %f704, %f768;
	fma.rn.f32 	%f203, %f698, %f705, %f769;
	fma.rn.f32 	%f204, %f698, %f706, %f770;
	mov.u32 	%r138, %r136;
	@%p2 bra 	$L__BB3_5;
	xor.b32  	%r138, %r136, 1;
	shl.b32 	%r81, %r136, 12;
	mov.u32 	%r82, _ZZ7gemm_v2ILi128ELi8ELi128ELi8ELi8ELb0EEvPfS0_S0_iiiE2As;
	add.s32 	%r83, %r82, %r81;
	mov.u32 	%r84, %tid.x;
	shl.b32 	%r85, %r84, 11;
	and.b32  	%r86, %r85, 2048;
	add.s32 	%r87, %r83, %r86;
	mov.u32 	%r88, %tid.y;
	shl.b32 	%r89, %r88, 4;
	add.s32 	%r90, %r89, %r84;
	cvt.u16.u32 	%rs1, %r84;
	cvt.u16.u32 	%rs2, %r89;
	add.s16 	%rs3, %rs2, %rs1;
	shr.u16 	%rs4, %rs3, 1;
	mul.wide.u16 	%r91, %rs4, 4;
	add.s32 	%r92, %r87, %r91;
	st.shared.f32 	[%r92], %f862;
	st.shared.f32 	[%r92+512], %f861;
	st.shared.f32 	[%r92+1024], %f860;
	st.shared.f32 	[%r92+1536], %f859;
	shl.b32 	%r93, %r90, 4;
	and.b32  	%r94, %r93, 523776;
	mov.u32 	%r95, _ZZ7gemm_v2ILi128ELi8ELi128ELi8ELi8ELb0EEvPfS0_S0_iiiE2Bs;
	add.s32 	%r96, %r95, %r94;
	and.b32  	%r97, %r93, 496;
	add.s32 	%r98, %r96, %r97;
	add.s32 	%r99, %r98, %r81;
	st.shared.v4.f32 	[%r99], {%f866, %f865, %f864, %f863};
	bar.sync 	0;
$L__BB3_5:
	ld.param.u32 	%r134, [_Z7gemm_v2ILi128ELi8ELi128ELi8ELi8ELb0EEvPfS0_S0_iii_param_5];
	ld.param.u32 	%r130, [_Z7gemm_v2ILi128ELi8ELi128ELi8ELi8ELb0EEvPfS0_S0_iii_param_4];
	setp.lt.s32 	%p3, %r137, %r134;
	shl.b32 	%r100, %r136, 12;
	mov.u32 	%r101, _ZZ7gemm_v2ILi128ELi8ELi128ELi8ELi8ELb0EEvPfS0_S0_iiiE2As;
	add.s32 	%r102, %r101, %r100;
	mov.u32 	%r103, %tid.y;
	shl.b32 	%r104, %r103, 4;
	mov.u32 	%r105, %tid.x;
	add.s32 	%r106, %r104, %r105;
	shr.u32 	%r107, %r106, 2;
	and.b32  	%r108, %r107, 8176;
	shr.u32 	%r109, %r106, 1;
	and.b32  	%r110, %r109, 12;
	or.b32  	%r8, %r108, %r110;
	shl.b32 	%r111, %r8, 2;
	add.s32 	%r112, %r102, %r111;
	ld.shared.v4.f32 	{%f842, %f841, %f840, %f839}, [%r112];
	ld.shared.v4.f32 	{%f838, %f837, %f836, %f835}, [%r112+256];
	mov.u32 	%r113, _ZZ7gemm_v2ILi128ELi8ELi128ELi8ELi8ELb0EEvPfS0_S0_iiiE2Bs;
	add.s32 	%r114, %r113, %r100;
	and.b32  	%r115, %r106, 32;
	shl.b32 	%r116, %r105, 2;
	and.b32  	%r117, %r116, 28;
	or.b32  	%r9, %r115, %r117;
	shl.b32 	%r118, %r9, 2;
	add.s32 	%r119, %r114, %r118;
	ld.shared.v4.f32 	{%f850, %f849, %f848, %f847}, [%r119];
	ld.shared.v4.f32 	{%f846, %f845, %f844, %f843}, [%r119+256];
	fma.rn.f32 	%f834, %f128, %f136, %f141;
	fma.rn.f32 	%f833, %f128, %f135, %f142;
	fma.rn.f32 	%f832, %f128, %f134, %f143;
	fma.rn.f32 	%f831, %f128, %f133, %f144;
	fma.rn.f32 	%f830, %f128, %f140, %f145;
	fma.rn.f32 	%f829, %f128, %f139, %f146;
	fma.rn.f32 	%f828, %f128, %f138, %f147;
	fma.rn.f32 	%f827, %f128, %f137, %f148;
	fma.rn.f32 	%f826, %f127, %f136, %f149;
	fma.rn.f32 	%f825, %f127, %f135, %f150;
	fma.rn.f32 	%f824, %f127, %f134, %f151;
	fma.rn.f32 	%f823, %f127, %f133, %f152;
	fma.rn.f32 	%f822, %f127, %f140, %f153;
	fma.rn.f32 	%f821, %f127, %f139, %f154;
	fma.rn.f32 	%f820, %f127, %f138, %f155;
	fma.rn.f32 	%f819, %f127, %f137, %f156;
	fma.rn.f32 	%f818, %f126, %f136, %f157;
	fma.rn.f32 	%f817, %f126, %f135, %f158;
	fma.rn.f32 	%f816, %f126, %f134, %f159;
	fma.rn.f32 	%f815, %f126, %f133, %f160;
	fma.rn.f32 	%f814, %f126, %f140, %f161;
	fma.rn.f32 	%f813, %f126, %f139, %f162;
	fma.rn.f32 	%f812, %f126, %f138, %f163;
	fma.rn.f32 	%f811, %f126, %f137, %f164;
	fma.rn.f32 	%f810, %f125, %f136, %f165;
	fma.rn.f32 	%f809, %f125, %f135, %f166;
	fma.rn.f32 	%f808, %f125, %f134, %f167;
	fma.rn.f32 	%f807, %f125, %f133, %f168;
	fma.rn.f32 	%f806, %f125, %f140, %f169;
	fma.rn.f32 	%f805, %f125, %f139, %f170;
	fma.rn.f32 	%f804, %f125, %f138, %f171;
	fma.rn.f32 	%f803, %f125, %f137, %f172;
	fma.rn.f32 	%f802, %f132, %f136, %f173;
	fma.rn.f32 	%f801, %f132, %f135, %f174;
	fma.rn.f32 	%f800, %f132, %f134, %f175;
	fma.rn.f32 	%f799, %f132, %f133, %f176;
	fma.rn.f32 	%f798, %f132, %f140, %f177;
	fma.rn.f32 	%f797, %f132, %f139, %f178;
	fma.rn.f32 	%f796, %f132, %f138, %f179;
	fma.rn.f32 	%f795, %f132, %f137, %f180;
	fma.rn.f32 	%f794, %f131, %f136, %f181;
	fma.rn.f32 	%f793, %f131, %f135, %f182;
	fma.rn.f32 	%f792, %f131, %f134, %f183;
	fma.rn.f32 	%f791, %f131, %f133, %f184;
	fma.rn.f32 	%f790, %f131, %f140, %f185;
	fma.rn.f32 	%f789, %f131, %f139, %f186;
	fma.rn.f32 	%f788, %f131, %f138, %f187;
	fma.rn.f32 	%f787, %f131, %f137, %f188;
	fma.rn.f32 	%f786, %f130, %f136, %f189;
	fma.rn.f32 	%f785, %f130, %f135, %f190;
	fma.rn.f32 	%f784, %f130, %f134, %f191;
	fma.rn.f32 	%f783, %f130, %f133, %f192;
	fma.rn.f32 	%f782, %f130, %f140, %f193;
	fma.rn.f32 	%f781, %f130, %f139, %f194;
	fma.rn.f32 	%f780, %f130, %f138, %f195;
	fma.rn.f32 	%f779, %f130, %f137, %f196;
	fma.rn.f32 	%f778, %f129, %f136, %f197;
	fma.rn.f32 	%f777, %f129, %f135, %f198;
	fma.rn.f32 	%f776, %f129, %f134, %f199;
	fma.rn.f32 	%f775, %f129, %f133, %f200;
	fma.rn.f32 	%f774, %f129, %f140, %f201;
	fma.rn.f32 	%f773, %f129, %f139, %f202;
	fma.rn.f32 	%f772, %f129, %f138, %f203;
	fma.rn.f32 	%f771, %f129, %f137, %f204;
	add.s64 	%rd37, %rd37, 32;
	shl.b32 	%r120, %r130, 3;
	add.s32 	%r135, %r135, %r120;
	mov.u32 	%r136, %r138;
	@%p3 bra 	$L__BB3_1;
	ld.param.u32 	%r131, [_Z7gemm_v2ILi128ELi8ELi128ELi8ELi8ELb0EEvPfS0_S0_iii_param_4];
	ld.param.u64 	%rd36, [_Z7gemm_v2ILi128ELi8ELi128ELi8ELi8ELb0EEvPfS0_S0_iii_param_2];
	cvta.to.global.u64 	%rd23, %rd36;
	mov.u32 	%r121, %ctaid.y;
	shl.b32 	%r122, %r121, 7;
	add.s32 	%r123, %r8, %r122;
	mov.u32 	%r124, %ctaid.x;
	shl.b32 	%r125, %r124, 7;
	or.b32  	%r126, %r9, %r125;
	mad.lo.s32 	%r127, %r123, %r131, %r126;
	mul.wide.s32 	%rd24, %r127, 4;
	add.s64 	%rd25, %rd23, %rd24;
	st.global.v4.f32 	[%rd25], {%f834, %f833, %f832, %f831};
	mul.wide.s32 	%rd26, %r131, 4;
	add.s64 	%rd27, %rd25, %rd26;
	st.global.v4.f32 	[%rd27], {%f826, %f825, %f824, %f823};
	add.s64 	%rd28, %rd27, %rd26;
	st.global.v4.f32 	[%rd28], {%f818, %f817, %f816, %f815};
	add.s64 	%rd29, %rd28, %rd26;
	st.global.v4.f32 	[%rd29], {%f810, %f809, %f808, %f807};
	st.global.v4.f32 	[%rd25+256], {%f830, %f829, %f828, %f827};
	st.global.v4.f32 	[%rd27+256], {%f822, %f821, %f820, %f819};
	st.global.v4.f32 	[%rd28+256], {%f814, %f813, %f812, %f811};
	st.global.v4.f32 	[%rd29+256], {%f806, %f805, %f804, %f803};
	add.s32 	%r128, %r123, 64;
	mad.lo.s32 	%r129, %r128, %r131, %r126;
	mul.wide.s32 	%rd30, %r129, 4;
	add.s64 	%rd31, %rd23, %rd30;
	st.global.v4.f32 	[%rd31], {%f802, %f801, %f800, %f799};
	add.s64 	%rd32, %rd31, %rd26;
	st.global.v4.f32 	[%rd32], {%f794, %f793, %f792, %f791};
	add.s64 	%rd33, %rd32, %rd26;
	st.global.v4.f32 	[%rd33], {%f786, %f785, %f784, %f783};
	add.s64 	%rd34, %rd33, %rd26;
	st.global.v4.f32 	[%rd34], {%f778, %f777, %f776, %f775};
	st.global.v4.f32 	[%rd31+256], {%f798, %f797, %f796, %f795};
	st.global.v4.f32 	[%rd32+256], {%f790, %f789, %f788, %f787};
	st.global.v4.f32 	[%rd33+256], {%f782, %f781, %f780, %f779};
	st.global.v4.f32 	[%rd34+256], {%f774, %f773, %f772, %f771};
	ret;

}


// ===== COMPILED SASS (sm_100) =====

	.target	sm_100

	.elftype	@"ET_EXEC"


//--------------------- .note.nv.tkinfo           --------------------------
	.section	.note.nv.tkinfo,"",@"SHT_NOTE"
	.sectionflags	@"SHF_NOTE_NV_TKINFO"
	.tkinfo
        /*0018*/ 	.word	0x00000002
        /*0030*/ 	.string	""
        /*0030*/ 	.string	"ptxas"
        /*0030*/ 	.string	"Cuda compilation tools, release 13.0, V13.0.88"
        /*0030*/ 	.string	"Build cuda_13.0.r13.0/compiler.36424714_0"
        /*0030*/ 	.string	"-arch sm_100 -m 64 "



//--------------------- .note.nv.cuinfo           --------------------------
	.section	.note.nv.cuinfo,"",@"SHT_NOTE"
	.sectionflags	@"SHF_NOTE_NV_CUINFO"
        /*0018*/ 	.short	0x0002
        /*001a*/ 	.short	0x0064
        /*001c*/ 	.short	0x0082
	.zero		2


//--------------------- .nv.info                  --------------------------
	.section	.nv.info,"",@"SHT_CUDA_INFO"
	.align	4


	//----- nvinfo : EIATTR_REGCOUNT
	.align		4
        /*0000*/ 	.byte	0x04, 0x2f
        /*0002*/ 	.short	(.L_1 - .L_0)
	.align		4
.L_0:
        /*0004*/ 	.word	index@(_Z10gemm_naivePfS_S_iii)
        /*0008*/ 	.word	0x00000020


	//----- nvinfo : EIATTR_FRAME_SIZE
	.align		4
.L_1:
        /*000c*/ 	.byte	0x04, 0x11
        /*000e*/ 	.short	(.L_3 - .L_2)
	.align		4
.L_2:
        /*0010*/ 	.word	index@(_Z10gemm_naivePfS_S_iii)
        /*0014*/ 	.word	0x00000000


	//----- nvinfo : EIATTR_REGCOUNT
	.align		4
.L_3:
        /*0018*/ 	.byte	0x04, 0x2f
        /*001a*/ 	.short	(.L_5 - .L_4)
	.align		4
.L_4:
        /*001c*/ 	.word	index@(_Z9gemm_basePfS_S_iii)
        /*0020*/ 	.word	0x00000020


	//----- nvinfo : EIATTR_FRAME_SIZE
	.align		4
.L_5:
        /*0024*/ 	.byte	0x04, 0x11
        /*0026*/ 	.short	(.L_7 - .L_6)
	.align		4
.L_6:
        /*0028*/ 	.word	index@(_Z9gemm_basePfS_S_iii)
        /*002c*/ 	.word	0x00000000


	//----- nvinfo : EIATTR_REGCOUNT
	.align		4
.L_7:
        /*0030*/ 	.byte	0x04, 0x2f
        /*0032*/ 	.short	(.L_9 - .L_8)
	.align		4
.L_8:
        /*0034*/ 	.word	index@(_Z7gemm_v1ILi128ELi8ELi128ELi8ELi8ELb0EEvPfS0_S0_iii)
        /*0038*/ 	.word	0x0000007a


	//----- nvinfo : EIATTR_FRAME_SIZE
	.align		4
.L_9:
        /*003c*/ 	.byte	0x04, 0x11
        /*003e*/ 	.short	(.L_11 - .L_10)
	.align		4
.L_10:
        /*0040*/ 	.word	index@(_Z7gemm_v1ILi128ELi8ELi128ELi8ELi8ELb0EEvPfS0_S0_iii)
        /*0044*/ 	.word	0x00000000


	//----- nvinfo : EIATTR_REGCOUNT
	.align		4
.L_11:
        /*0048*/ 	.byte	0x04, 0x2f
        /*004a*/ 	.short	(.L_13 - .L_12)
	.align		4
.L_12:
        /*004c*/ 	.word	index@(_Z7gemm_v2ILi128ELi8ELi128ELi8ELi8ELb0EEvPfS0_S0_iii)
        /*0050*/ 	.word	0x0000007e


	//----- nvinfo : EIATTR_FRAME_SIZE
	.align		4
.L_13:
        /*0054*/ 	.byte	0x04, 0x11
        /*0056*/ 	.short	(.L_15 - .L_14)
	.align		4
.L_14:
        /*0058*/ 	.word	index@(_Z7gemm_v2ILi128ELi8ELi128ELi8ELi8ELb0EEvPfS0_S0_iii)
        /*005c*/ 	.word	0x00000000


	//----- nvinfo : EIATTR_MIN_STACK_SIZE
	.align		4
.L_15:
        /*0060*/ 	.byte	0x04, 0x12
        /*0062*/ 	.short	(.L_17 - .L_16)
	.align		4
.L_16:
        /*0064*/ 	.word	index@(_Z7gemm_v2ILi128ELi8ELi128ELi8ELi8ELb0EEvPfS0_S0_iii)
        /*0068*/ 	.word	0x00000000


	//----- nvinfo : EIATTR_MIN_STACK_SIZE
	.align		4
.L_17:
        /*006c*/ 	.byte	0x04, 0x12
        /*006e*/ 	.short	(.L_19 - .L_18)
	.align		4
.L_18:
        /*0070*/ 	.word	index@(_Z7gemm_v1ILi128ELi8ELi128ELi8ELi8ELb0EEvPfS0_S0_iii)
        /*0074*/ 	.word	0x00000000


	//----- nvinfo : EIATTR_MIN_STACK_SIZE
	.align		4
.L_19:
        /*0078*/ 	.byte	0x04, 0x12
        /*007a*/ 	.short	(.L_21 - .L_20)
	.align		4
.L_20:
        /*007c*/ 	.word	index@(_Z9gemm_basePfS_S_iii)
        /*0080*/ 	.word	0x00000000


	//----- nvinfo : EIATTR_MIN_STACK_SIZE
	.align		4
.L_21:
        /*0084*/ 	.byte	0x04, 0x12
        /*0086*/ 	.short	(.L_23 - .L_22)
	.align		4
.L_22:
        /*0088*/ 	.word	index@(_Z10gemm_naivePfS_S_iii)
        /*008c*/ 	.word	0x00000000
.L_23:


//--------------------- .nv.compat                --------------------------
	.section	.nv.compat,"",@"SHT_CUDA_COMPAT_INFO"
	.align	4
        /*0000*/ 	.byte	0x02, 0x09, 0x00, 0x00, 0x02, 0x02, 0x01, 0x00, 0x02, 0x05, 0x05, 0x00, 0x03, 0x07, 0x01, 0x01
        /*0010*/ 	.byte	0x02, 0x03, 0x00, 0x00, 0x02, 0x06, 0x01, 0x00, 0x04, 0x0b, 0x08, 0x00, 0x09, 0x00, 0x00, 0x00
        /*0020*/ 	.byte	0x00, 0x00, 0x00, 0x00


//--------------------- .nv.info._Z7gemm_v2ILi128ELi8ELi128ELi8ELi8ELb0EEvPfS0_S0_iii --------------------------
	.section	.nv.info._Z7gemm_v2ILi128ELi8ELi128ELi8ELi8ELb0EEvPfS0_S0_iii,"",@"SHT_CUDA_INFO"
	.sectionflags	@""
	.align	4


	//----- nvinfo : EIATTR_CUDA_API_VERSION
	.align		4
        /*0000*/ 	.byte	0x04, 0x37
        /*0002*/ 	.short	(.L_25 - .L_24)
.L_24:
        /*0004*/ 	.word	0x00000082


	//----- nvinfo : EIATTR_KPARAM_INFO
	.align		4
.L_25:
        /*0008*/ 	.byte	0x04, 0x17
        /*000a*/ 	.short	(.L_27 - .L_26)
.L_26:
        /*000c*/ 	.word	0x00000000
        /*0010*/ 	.short	0x0005
        /*0012*/ 	.short	0x0020
        /*0014*/ 	.byte	0x00, 0xf0, 0x11, 0x00


	//----- nvinfo : EIATTR_KPARAM_INFO
	.align		4
.L_27:
        /*0018*/ 	.byte	0x04, 0x17
        /*001a*/ 	.short	(.L_29 - .L_28)
.L_28:
        /*001c*/ 	.word	0x00000000
        /*0020*/ 	.short	0x0004
        /*0022*/ 	.short	0x001c
        /*0024*/ 	.byte	0x00, 0xf0, 0x11, 0x00


	//----- nvinfo : EIATTR_KPARAM_INFO
	.align		4
.L_29:
        /*0028*/ 	.byte	0x04, 0x17
        /*002a*/ 	.short	(.L_31 - .L_30)
.L_30:
        /*002c*/ 	.word	0x00000000
        /*0030*/ 	.short	0x0003
        /*0032*/ 	.short	0x0018
        /*0034*/ 	.byte	0x00, 0xf0, 0x11, 0x00


	//----- nvinfo : EIATTR_KPARAM_INFO
	.align		4
.L_31:
        /*0038*/ 	.byte	0x04, 0x17
        /*003a*/ 	.short	(.L_33 - .L_32)
.L_32:
        /*003c*/ 	.word	0x00000000
        /*0040*/ 	.short	0x0002
        /*0042*/ 	.short	0x0010
        /*0044*/ 	.byte	0x00, 0xf5, 0x21, 0x00


	//----- nvinfo : EIATTR_KPARAM_INFO
	.align		4
.L_33:
        /*0048*/ 	.byte	0x04, 0x17
        /*004a*/ 	.short	(.L_35 - .L_34)
.L_34:
        /*004c*/ 	.word	0x00000000
        /*0050*/ 	.short	0x0001
        /*0052*/ 	.short	0x0008
        /*0054*/ 	.byte	0x00, 0xf5, 0x21, 0x00


	//----- nvinfo : EIATTR_KPARAM_INFO
	.align		4
.L_35:
        /*0058*/ 	.byte	0x04, 0x17
        /*005a*/ 	.short	(.L_37 - .L_36)
.L_36:
        /*005c*/ 	.word	0x00000000
        /*0060*/ 	.short	0x0000
        /*0062*/ 	.short	0x0000
        /*0064*/ 	.byte	0x00, 0xf5, 0x21, 0x00


	//----- nvinfo : EIATTR_SPARSE_MMA_MASK
	.align		4
.L_37:
        /*0068*/ 	.byte	0x03, 0x50
        /*006a*/ 	.short	0x0000


	//----- nvinfo : EIATTR_MAXREG_COUNT
	.align		4
        /*006c*/ 	.byte	0x03, 0x1b
        /*006e*/ 	.short	0x00ff


	//----- nvinfo : EIATTR_NUM_BARRIERS
	.align		4
        /*0070*/ 	.byte	0x02, 0x4c
        /*0072*/ 	.byte	0x01
	.zero		1


	//----- nvinfo : EIATTR_MERCURY_ISA_VERSION
	.align		4
        /*0074*/ 	.byte	0x03, 0x5f
        /*0076*/ 	.short	0x0101


	//----- nvinfo : EIATTR_VRC_CTA_INIT_COUNT
	.align		4
        /*0078*/ 	.byte	0x02, 0x4a
	.zero		1
	.zero		1


	//----- nvinfo : EIATTR_EXIT_INSTR_OFFSETS
	.align		4
        /*007c*/ 	.byte	0x04, 0x1c
        /*007e*/ 	.short	(.L_39 - .L_38)


	//   ....[0]....
.L_38:
        /*0080*/ 	.word	0x00002e60


	//----- nvinfo : EIATTR_CBANK_PARAM_SIZE
	.align		4
.L_39:
        /*0084*/ 	.byte	0x03, 0x19
        /*0086*/ 	.short	0x0024


	//----- nvinfo : EIATTR_PARAM_CBANK
	.align		4
        /*0088*/ 	.byte	0x04, 0x0a
        /*008a*/ 	.short	(.L_41 - .L_40)
	.align		4
.L_40:
        /*008c*/ 	.word	index@(.nv.constant0._Z7gemm_v2ILi128ELi8ELi128ELi8ELi8ELb0EEvPfS0_S0_iii)
        /*0090*/ 	.short	0x0380
        /*0092*/ 	.short	0x0024


	//----- nvinfo : EIATTR_SW_WAR
	.align		4
.L_41:
        /*0094*/ 	.byte	0x04, 0x36
        /*0096*/ 	.short	(.L_43 - .L_42)
.L_42:
        /*0098*/ 	.word	0x00000008
.L_43:


//--------------------- .nv.info._Z7gemm_v1ILi128ELi8ELi128ELi8ELi8ELb0EEvPfS0_S0_iii --------------------------
	.section	.nv.info._Z7gemm_v1ILi128ELi8ELi128ELi8ELi8ELb0EEvPfS0_S0_iii,"",@"SHT_CUDA_INFO"
	.sectionflags	@""
	.align	4


	//----- nvinfo : EIATTR_CUDA_API_VERSION
	.align		4
        /*0000*/ 	.byte	0x04, 0x37
        /*0002*/ 	.short	(.L_45 - .L_44)
.L_44:
        /*0004*/ 	.word	0x00000082


	//----- nvinfo : EIATTR_KPARAM_INFO
	.align		4
.L_45:
        /*0008*/ 	.byte	0x04, 0x17
        /*000a*/ 	.short	(.L_47 - .L_46)
.L_46:
        /*000c*/ 	.word	0x00000000
        /*0010*/ 	.short	0x0005
        /*0012*/ 	.short	0x0020
        /*0014*/ 	.byte	0x00, 0xf0, 0x11, 0x00


	//----- nvinfo : EIATTR_KPARAM_INFO
	.align		4
.L_47:
        /*0018*/ 	.byte	0x04, 0x17
        /*001a*/ 	.short	(.L_49 - .L_48)
.L_48:
        /*001c*/ 	.word	0x00000000
        /*0020*/ 	.short	0x0004
        /*0022*/ 	.short	0x001c
        /*0024*/ 	.byte	0x00, 0xf0, 0x11, 0x00


	//----- nvinfo : EIATTR_KPARAM_INFO
	.align		4
.L_49:
        /*0028*/ 	.byte	0x04, 0x17
        /*002a*/ 	.short	(.L_51 - .L_50)
.L_50:
        /*002c*/ 	.word	0x00000000
        /*0030*/ 	.short	0x0003
        /*0032*/ 	.short	0x0018
        /*0034*/ 	.byte	0x00, 0xf0, 0x11, 0x00


	//----- nvinfo : EIATTR_KPARAM_INFO
	.align		4
.L_51:
        /*0038*/ 	.byte	0x04, 0x17
        /*003a*/ 	.short	(.L_53 - .L_52)
.L_52:
        /*003c*/ 	.word	0x00000000
        /*0040*/ 	.short	0x0002
        /*0042*/ 	.short	0x0010
        /*0044*/ 	.byte	0x00, 0xf5, 0x21, 0x00


	//----- nvinfo : EIATTR_KPARAM_INFO
	.align		4
.L_53:
        /*0048*/ 	.byte	0x04, 0x17
        /*004a*/ 	.short	(.L_55 - .L_54)
.L_54:
        /*004c*/ 	.word	0x00000000
        /*0050*/ 	.short	0x0001
        /*0052*/ 	.short	0x0008
        /*0054*/ 	.byte	0x00, 0xf5, 0x21, 0x00


	//----- nvinfo : EIATTR_KPARAM_INFO
	.align		4
.L_55:
        /*0058*/ 	.byte	0x04, 0x17
        /*005a*/ 	.short	(.L_57 - .L_56)
.L_56:
        /*005c*/ 	.word	0x00000000
        /*0060*/ 	.short	0x0000
        /*0062*/ 	.short	0x0000
        /*0064*/ 	.byte	0x00, 0xf5, 0x21, 0x00


	//----- nvinfo : EIATTR_SPARSE_MMA_MASK
	.align		4
.L_57:
        /*0068*/ 	.byte	0x03, 0x50
        /*006a*/ 	.short	0x0000


	//----- nvinfo : EIATTR_MAXREG_COUNT
	.align		4
        /*006c*/ 	.byte	0x03, 0x1b
        /*006e*/ 	.short	0x00ff


	//----- nvinfo : EIATTR_NUM_BARRIERS
	.align		4
        /*0070*/ 	.byte	0x02, 0x4c
        /*0072*/ 	.byte	0x01
	.zero		1


	//----- nvinfo : EIATTR_MERCURY_ISA_VERSION
	.align		4
        /*0074*/ 	.byte	0x03, 0x5f
        /*0076*/ 	.short	0x0101


	//----- nvinfo : EIATTR_VRC_CTA_INIT_COUNT
	.align		4
        /*0078*/ 	.byte	0x02, 0x4a
	.zero		1
	.zero		1


	//----- nvinfo : EIATTR_EXIT_INSTR_OFFSETS
	.align		4
        /*007c*/ 	.byte	0x04, 0x1c
        /*007e*/ 	.short	(.L_59 - .L_58)


	//   ....[0]....
.L_58:
        /*0080*/ 	.word	0x00002da0


	//----- nvinfo : EIATTR_CBANK_PARAM_SIZE
	.align		4
.L_59:
        /*0084*/ 	.byte	0x03, 0x19
        /*0086*/ 	.short	0x0024


	//----- nvinfo : EIATTR_PARAM_CBANK
	.align		4
        /*0088*/ 	.byte	0x04, 0x0a
        /*008a*/ 	.short	(.L_61 - .L_60)
	.align		4
.L_60:
        /*008c*/ 	.word	index@(.nv.constant0._Z7gemm_v1ILi128ELi8ELi128ELi8ELi8ELb0EEvPfS0_S0_iii)
        /*0090*/ 	.short	0x0380
        /*0092*/ 	.short	0x0024


	//----- nvinfo : EIATTR_SW_WAR
	.align		4
.L_61:
        /*0094*/ 	.byte	0x04, 0x36
        /*0096*/ 	.short	(.L_63 - .L_62)
.L_62:
        /*0098*/ 	.word	0x00000008
.L_63:


//--------------------- .nv.info._Z9gemm_basePfS_S_iii --------------------------
	.section	.nv.info._Z9gemm_basePfS_S_iii,"",@"SHT_CUDA_INFO"
	.sectionflags	@""
	.align	4


	//----- nvinfo : EIATTR_CUDA_API_VERSION
	.align		4
        /*0000*/ 	.byte	0x04, 0x37
        /*0002*/ 	.short	(.L_65 - .L_64)
.L_64:
        /*0004*/ 	.word	0x00000082


	//----- nvinfo : EIATTR_KPARAM_INFO
	.align		4
.L_65:
        /*0008*/ 	.byte	0x04, 0x17
        /*000a*/ 	.short	(.L_67 - .L_66)
.L_66:
        /*000c*/ 	.word	0x00000000
        /*0010*/ 	.short	0x0005
        /*0012*/ 	.short	0x0020
        /*0014*/ 	.byte	0x00, 0xf0, 0x11, 0x00


	//----- nvinfo : EIATTR_KPARAM_INFO
	.align		4
.L_67:
        /*0018*/ 	.byte	0x04, 0x17
        /*001a*/ 	.short	(.L_69 - .L_68)
.L_68:
        /*001c*/ 	.word	0x00000000
        /*0020*/ 	.short	0x0004
        /*0022*/ 	.short	0x001c
        /*0024*/ 	.byte	0x00, 0xf0, 0x11, 0x00


	//----- nvinfo : EIATTR_KPARAM_INFO
	.align		4
.L_69:
        /*0028*/ 	.byte	0x04, 0x17
        /*002a*/ 	.short	(.L_71 - .L_70)
.L_70:
        /*002c*/ 	.word	0x00000000
        /*0030*/ 	.short	0x0003
        /*0032*/ 	.short	0x0018
        /*0034*/ 	.byte	0x00, 0xf0, 0x11, 0x00


	//----- nvinfo : EIATTR_KPARAM_INFO
	.align		4
.L_71:
        /*0038*/ 	.byte	0x04, 0x17
        /*003a*/ 	.short	(.L_73 - .L_72)
.L_72:
        /*003c*/ 	.word	0x00000000
        /*0040*/ 	.short	0x0002
        /*0042*/ 	.short	0x0010
        /*0044*/ 	.byte	0x00, 0xf5, 0x21, 0x00


	//----- nvinfo : EIATTR_KPARAM_INFO
	.align		4
.L_73:
        /*0048*/ 	.byte	0x04, 0x17
        /*004a*/ 	.short	(.L_75 - .L_74)
.L_74:
        /*004c*/ 	.word	0x00000000
        /*0050*/ 	.short	0x0001
        /*0052*/ 	.short	0x0008
        /*0054*/ 	.byte	0x00, 0xf5, 0x21, 0x00


	//----- nvinfo : EIATTR_KPARAM_INFO
	.align		4
.L_75:
        /*0058*/ 	.byte	0x04, 0x17
        /*005a*/ 	.short	(.L_77 - .L_76)
.L_76:
        /*005c*/ 	.word	0x00000000
        /*0060*/ 	.short	0x0000
        /*0062*/ 	.short	0x0000
        /*0064*/ 	.byte	0x00, 0xf5, 0x21, 0x00


	//----- nvinfo : EIATTR_SPARSE_MMA_MASK
	.align		4
.L_77:
        /*0068*/ 	.byte	0x03, 0x50
        /*006a*/ 	.short	0x0000


	//----- nvinfo : EIATTR_MAXREG_COUNT
	.align		4
        /*006c*/ 	.byte	0x03, 0x1b
        /*006e*/ 	.short	0x00ff


	//----- nvinfo : EIATTR_NUM_BARRIERS
	.align		4
        /*0070*/ 	.byte	0x02, 0x4c
        /*0072*/ 	.byte	0x01
	.zero		1


	//----- nvinfo : EIATTR_MERCURY_ISA_VERSION
	.align		4
        /*0074*/ 	.byte	0x03, 0x5f
        /*0076*/ 	.short	0x0101


	//----- nvinfo : EIATTR_VRC_CTA_INIT_COUNT
	.align		4
        /*0078*/ 	.byte	0x02, 0x4a
	.zero		1
	.zero		1


	//----- nvinfo : EIATTR_EXIT_INSTR_OFFSETS
	.align		4
        /*007c*/ 	.byte	0x04, 0x1c
        /*007e*/ 	.short	(.L_79 - .L_78)


	//   ....[0]....
.L_78:
        /*0080*/ 	.word	0x000007a0


	//----- nvinfo : EIATTR_CBANK_PARAM_SIZE
	.align		4
.L_79:
        /*0084*/ 	.byte	0x03, 0x19
        /*0086*/ 	.short	0x0024


	//----- nvinfo : EIATTR_PARAM_CBANK
	.align		4
        /*0088*/ 	.byte	0x04, 0x0a
        /*008a*/ 	.short	(.L_81 - .L_80)
	.align		4
.L_80:
        /*008c*/ 	.word	index@(.nv.constant0._Z9gemm_basePfS_S_iii)
        /*0090*/ 	.short	0x0380
        /*0092*/ 	.short	0x0024


	//----- nvinfo : EIATTR_SW_WAR
	.align		4
.L_81:
        /*0094*/ 	.byte	0x04, 0x36
        /*0096*/ 	.short	(.L_83 - .L_82)
.L_82:
        /*0098*/ 	.word	0x00000008
.L_83:


//--------------------- .nv.info._Z10gemm_naivePfS_S_iii --------------------------
	.section	.nv.info._Z10gemm_naivePfS_S_iii,"",@"SHT_CUDA_INFO"
	.sectionflags	@""
	.align	4


	//----- nvinfo : EIATTR_CUDA_API_VERSION
	.align		4
        /*0000*/ 	.byte	0x04, 0x37
        /*0002*/ 	.short	(.L_85 - .L_84)
.L_84:
        /*0004*/ 	.word	0x00000082


	//----- nvinfo : EIATTR_KPARAM_INFO
	.align		4
.L_85:
        /*0008*/ 	.byte	0x04, 0x17
        /*000a*/ 	.short	(.L_87 - .L_86)
.L_86:
        /*000c*/ 	.word	0x00000000
        /*0010*/ 	.short	0x0005
        /*0012*/ 	.short	0x0020
        /*0014*/ 	.byte	0x00, 0xf0, 0x11, 0x00


	//----- nvinfo : EIATTR_KPARAM_INFO
	.align		4
.L_87:
        /*0018*/ 	.byte	0x04, 0x17
        /*001a*/ 	.short	(.L_89 - .L_88)
.L_88:
        /*001c*/ 	.word	0x00000000
        /*0020*/ 	.short	0x0004
        /*0022*/ 	.short	0x001c
        /*0024*/ 	.byte	0x00, 0xf0, 0x11, 0x00


	//----- nvinfo : EIATTR_KPARAM_INFO
	.align		4
.L_89:
        /*0028*/ 	.byte	0x04, 0x17
        /*002a*/ 	.short	(.L_91 - .L_90)
.L_90:
        /*002c*/ 	.word	0x00000000
        /*0030*/ 	.short	0x0003
        /*0032*/ 	.short	0x0018
        /*0034*/ 	.byte	0x00, 0xf0, 0x11, 0x00


	//----- nvinfo : EIATTR_KPARAM_INFO
	.align		4
.L_91:
        /*0038*/ 	.byte	0x04, 0x17
        /*003a*/ 	.short	(.L_93 - .L_92)
.L_92:
        /*003c*/ 	.word	0x00000000
        /*0040*/ 	.short	0x0002
        /*0042*/ 	.short	0x0010
        /*0044*/ 	.byte	0x00, 0xf5, 0x21, 0x00


	//----- nvinfo : EIATTR_KPARAM_INFO
	.align		4
.L_93:
        /*0048*/ 	.byte	0x04, 0x17
        /*004a*/ 	.short	(.L_95 - .L_94)
.L_94:
        /*004c*/ 	.word	0x00000000
        /*0050*/ 	.short	0x0001
        /*0052*/ 	.short	0x0008
        /*0054*/ 	.byte	0x00, 0xf5, 0x21, 0x00


	//----- nvinfo : EIATTR_KPARAM_INFO
	.align		4
.L_95:
        /*0058*/ 	.byte	0x04, 0x17
        /*005a*/ 	.short	(.L_97 - .L_96)
.L_96:
        /*005c*/ 	.word	0x00000000
        /*0060*/ 	.short	0x0000
        /*0062*/ 	.short	0x0000
        /*0064*/ 	.byte	0x00, 0xf5, 0x21, 0x00


	//----- nvinfo : EIATTR_SPARSE_MMA_MASK
	.align		4
.L_97:
        /*0068*/ 	.byte	0x03, 0x50
        /*006a*/ 	.short	0x0000


	//----- nvinfo : EIATTR_MAXREG_COUNT
	.align		4
        /*006c*/ 	.byte	0x03, 0x1b
        /*006e*/ 	.short	0x00ff


	//----- nvinfo : EIATTR_MERCURY_ISA_VERSION
	.align		4
        /*0070*/ 	.byte	0x03, 0x5f
        /*0072*/ 	.short	0x0101


	//----- nvinfo : EIATTR_VRC_CTA_INIT_COUNT
	.align		4
        /*0074*/ 	.byte	0x02, 0x4a
	.zero		1
	.zero		1


	//----- nvinfo : EIATTR_EXIT_INSTR_OFFSETS
	.align		4
        /*0078*/ 	.byte	0x04, 0x1c
        /*007a*/ 	.short	(.L_99 - .L_98)


	//   ....[0]....
.L_98:
        /*007c*/ 	.word	0x000000a0


	//   ....[1]....
        /*0080*/ 	.word	0x00000820


	//----- nvinfo : EIATTR_CBANK_PARAM_SIZE
	.align		4
.L_99:
        /*0084*/ 	.byte	0x03, 0x19
        /*0086*/ 	.short	0x0024


	//----- nvinfo : EIATTR_PARAM_CBANK
	.align		4
        /*0088*/ 	.byte	0x04, 0x0a
        /*008a*/ 	.short	(.L_101 - .L_100)
	.align		4
.L_100:
        /*008c*/ 	.word	index@(.nv.constant0._Z10gemm_naivePfS_S_iii)
        /*0090*/ 	.short	0x0380
        /*0092*/ 	.short	0x0024


	//----- nvinfo : EIATTR_SW_WAR
	.align		4
.L_101:
        /*0094*/ 	.byte	0x04, 0x36
        /*0096*/ 	.short	(.L_103 - .L_102)
.L_102:
        /*0098*/ 	.word	0x00000008
.L_103:


//--------------------- .nv.callgraph             --------------------------
	.section	.nv.callgraph,"",@"SHT_CUDA_CALLGRAPH"
	.align	4
	.sectionentsize	8
	.align		4
        /*0000*/ 	.word	0x00000000
	.align		4
        /*0004*/ 	.word	0xffffffff
	.align		4
        /*0008*/ 	.word	0x00000000
	.align		4
        /*000c*/ 	.word	0xfffffffe
	.align		4
        /*0010*/ 	.word	0x00000000
	.align		4
        /*0014*/ 	.word	0xfffffffd
	.align		4
        /*0018*/ 	.word	0x00000000
	.align		4
        /*001c*/ 	.word	0xfffffffc


//--------------------- .text._Z7gemm_v2ILi128ELi8ELi128ELi8ELi8ELb0EEvPfS0_S0_iii --------------------------
	.section	.text._Z7gemm_v2ILi128ELi8ELi128ELi8ELi8ELb0EEvPfS0_S0_iii,"ax",@progbits
	.align	128
        .global         _Z7gemm_v2ILi128ELi8ELi128ELi8ELi8ELb0EEvPfS0_S0_iii
        .type           _Z7gemm_v2ILi128ELi8ELi128ELi8ELi8ELb0EEvPfS0_S0_iii,@function
        .size           _Z7gemm_v2ILi128ELi8ELi128ELi8ELi8ELb0EEvPfS0_S0_iii,(.L_x_14 - _Z7gemm_v2ILi128ELi8ELi128ELi8ELi8ELb0EEvPfS0_S0_iii)
        .other          _Z7gemm_v2ILi128ELi8ELi128ELi8ELi8ELb0EEvPfS0_S0_iii,@"STO_CUDA_ENTRY STV_DEFAULT"
_Z7gemm_v2ILi128ELi8ELi128ELi8ELi8ELb0EEvPfS0_S0_iii:
.text._Z7gemm_v2ILi128ELi8ELi128ELi8ELi8ELb0EEvPfS0_S0_iii:
[----:B------:R-:W-:Y:S01]  /*0000*/  LDC R1, c[0x0][0x37c] ;  /* 0x0000df00ff017b82 */ /* 0x000fe20000000800 */
[----:B------:R-:W0:Y:S07]  /*0010*/  S2R R12, SR_TID.X ;  /* 0x00000000000c7919 */ /* 0x000e2e0000002100 */
[----:B------:R-:W1:Y:S01]  /*0020*/  S2UR UR4, SR_CTAID.Y ;  /* 0x00000000000479c3 */ /* 0x000e620000002600 */
[----:B------:R-:W2:Y:S01]  /*0030*/  LDCU.64 UR6, c[0x0][0x380] ;  /* 0x00007000ff0677ac */ /* 0x000ea20008000a00 */
[----:B------:R-:W3:Y:S01]  /*0040*/  S2R R3, SR_TID.Y ;  /* 0x0000000000037919 */ /* 0x000ee20000002200 */
[----:B------:R-:W4:Y:S01]  /*0050*/  LDCU UR10, c[0x0][0x39c] ;  /* 0x00007380ff0a77ac */ /* 0x000f220008000800 */
[----:B------:R-:W5:Y:S04]  /*0060*/  S2R R8, SR_CTAID.X ;  /* 0x0000000000087919 */ /* 0x000f680000002500 */
[----:B------:R-:W1:Y:S01]  /*0070*/  LDC R9, c[0x0][0x3a0] ;  /* 0x0000e800ff097b82 */ /* 0x000e620000000800 */
[----:B------:R-:W4:Y:S07]  /*0080*/  LDCU.64 UR8, c[0x0][0x358] ;  /* 0x00006b00ff0877ac */ /* 0x000f2e0008000a00 */
[----:B------:R-:W2:Y:S01]  /*0090*/  LDC.64 R4, c[0x0][0x388] ;  /* 0x0000e200ff047b82 */ /* 0x000ea20000000a00 */
[----:B0-----:R-:W-:Y:S01]  /*00a0*/  SHF.L.U32 R7, R12, 0x2, RZ ;  /* 0x000000020c077819 */ /* 0x001fe200000006ff */
[----:B-1----:R-:W-:Y:S01]  /*00b0*/  IMAD R2, R9, UR4, RZ ;  /* 0x0000000409027c24 */ /* 0x002fe2000f8e02ff */
[----:B---3--:R-:W-:-:S02]  /*00c0*/  LEA R0, R3, R12, 0x4 ;  /* 0x0000000c03007211 */ /* 0x008fc400078e20ff */
[----:B------:R-:W-:Y:S02]  /*00d0*/  LOP3.LUT R3, R7, 0x4, RZ, 0xc0, !PT ;  /* 0x0000000407037812 */ /* 0x000fe400078ec0ff */
[----:B------:R-:W-:Y:S02]  /*00e0*/  SHF.R.U32.HI R6, RZ, 0x1, R0 ;  /* 0x00000001ff067819 */ /* 0x000fe40000011600 */
[----:B------:R-:W-:-:S03]  /*00f0*/  SHF.L.U32 R2, R2, 0x7, RZ ;  /* 0x0000000702027819 */ /* 0x000fc600000006ff */
[----:B------:R-:W-:Y:S01]  /*0100*/  IMAD R3, R6, R9, R3 ;  /* 0x0000000906037224 */ /* 0x000fe200078e0203 */
[----:B------:R-:W-:-:S04]  /*0110*/  SHF.L.U32 R9, R0, 0x2, RZ ;  /* 0x0000000200097819 */ /* 0x000fc800000006ff */
[----:B------:R-:W-:Y:S02]  /*0120*/  SHF.R.S32.HI R11, RZ, 0x1f, R3 ;  /* 0x0000001fff0b7819 */ /* 0x000fe40000011403 */
[----:B------:R-:W-:Y:S02]  /*0130*/  IADD3 R10, P0, PT, R2, R3, RZ ;  /* 0x00000003020a7210 */ /* 0x000fe40007f1e0ff */
[----:B-----5:R-:W-:Y:S02]  /*0140*/  SHF.L.U32 R3, R8, 0x7, RZ ;  /* 0x0000000708037819 */ /* 0x020fe400000006ff */
[----:B------:R-:W-:Y:S02]  /*0150*/  LEA.HI.X.SX32 R13, R2, R11, 0x1, P0 ;  /* 0x0000000b020d7211 */ /* 0x000fe400000f0eff */
[----:B------:R-:W-:Y:S01]  /*0160*/  SHF.R.U32.HI R8, RZ, 0x5, R0 ;  /* 0x00000005ff087819 */ /* 0x000fe20000011600 */
[----:B--2---:R-:W-:Y:S01]  /*0170*/  IMAD.WIDE.U32 R4, R3, 0x4, R4 ;  /* 0x0000000403047825 */ /* 0x004fe200078e0004 */
[----:B------:R-:W-:-:S02]  /*0180*/  LOP3.LUT R11, R9, 0x7c, RZ, 0xc0, !PT ;  /* 0x0000007c090b7812 */ /* 0x000fc400078ec0ff */
[----:B------:R-:W-:-:S04]  /*0190*/  LEA R2, P0, R10, UR6, 0x2 ;  /* 0x000000060a027c11 */ /* 0x000fc8000f8010ff */
[----:B------:R-:W-:Y:S01]  /*01a0*/  LEA.HI.X R3, R10, UR7, R13, 0x2, P0 ;  /* 0x000000070a037c11 */ /* 0x000fe200080f140d */
[----:B----4-:R-:W-:-:S04]  /*01b0*/  IMAD R13, R8, UR10, R11 ;  /* 0x0000000a080d7c24 */ /* 0x010fc8000f8e020b */
[----:B------:R-:W-:Y:S01]  /*01c0*/  IMAD.WIDE R4, R13, 0x4, R4 ;  /* 0x000000040d047825 */ /* 0x000fe200078e0204 */
[----:B------:R-:W2:Y:S04]  /*01d0*/  LDG.E.128.CONSTANT R92, desc[UR8][R2.64] ;  /* 0x00000008025c7981 */ /* 0x000ea8000c1e9d00 */
[----:B------:R0:W3:Y:S01]  /*01e0*/  LDG.E.128.CONSTANT R16, desc[UR8][R4.64] ;  /* 0x0000000804107981 */ /* 0x0000e2000c1e9d00 */
[----:B------:R-:W1:Y:S01]  /*01f0*/  S2UR UR6, SR_CgaCtaId ;  /* 0x00000000000679c3 */ /* 0x000e620000008800 */
[----:B------:R-:W-:Y:S01]  /*0200*/  LOP3.LUT R10, R0, 0x20, RZ, 0xc0, !PT ;  /* 0x00000020000a7812 */ /* 0x000fe200078ec0ff */
[----:B------:R-:W-:Y:S01]  /*0210*/  UMOV UR4, 0x400 ;  /* 0x0000040000047882 */ /* 0x000fe20000000000 */
[----:B------:R-:W-:Y:S01]  /*0220*/  SHF.L.U32 R13, R12, 0x4, RZ ;  /* 0x000000040c0d7819 */ /* 0x000fe200000006ff */
[----:B------:R-:W-:Y:S01]  /*0230*/  UIADD3 UR5, UPT, UPT, UR4, 0x2000, URZ ;  /* 0x0000200004057890 */ /* 0x000fe2000fffe0ff */
[----:B------:R-:W-:-:S02]  /*0240*/  LOP3.LUT R7, R10, 0x1c, R7, 0xf8, !PT ;  /* 0x0000001c0a077812 */ /* 0x000fc400078ef807 */
[----:B------:R-:W-:Y:S02]  /*0250*/  CS2R R98, SRZ ;  /* 0x0000000000627805 */ /* 0x000fe4000001ff00 */
[----:B------:R-:W-:Y:S02]  /*0260*/  SHF.L.U32 R10, R12, 0xb, RZ ;  /* 0x0000000b0c0a7819 */ /* 0x000fe400000006ff */
[----:B------:R-:W-:Y:S02]  /*0270*/  CS2R R96, SRZ ;  /* 0x0000000000607805 */ /* 0x000fe4000001ff00 */
[----:B------:R-:W-:Y:S02]  /*0280*/  SHF.L.U32 R12, R0, 0x4, RZ ;  /* 0x00000004000c7819 */ /* 0x000fe400000006ff */
[----:B------:R-:W-:Y:S02]  /*0290*/  CS2R R90, SRZ ;  /* 0x00000000005a7805 */ /* 0x000fe4000001ff00 */
[----:B------:R-:W-:-:S02]  /*02a0*/  LOP3.LUT R10, R10, 0x800, RZ, 0xc0, !PT ;  /* 0x000008000a0a7812 */ /* 0x000fc400078ec0ff */
[----:B------:R-:W-:Y:S02]  /*02b0*/  CS2R R88, SRZ ;  /* 0x0000000000587805 */ /* 0x000fe4000001ff00 */
[----:B------:R-:W-:Y:S02]  /*02c0*/  SHF.R.U32.HI R0, RZ, 0x2, R0 ;  /* 0x00000002ff007819 */ /* 0x000fe40000011600 */
[----:B------:R-:W-:Y:S02]  /*02d0*/  CS2R R86, SRZ ;  /* 0x0000000000567805 */ /* 0x000fe4000001ff00 */
[----:B0-----:R-:W-:Y:S02]  /*02e0*/  LOP3.LUT R4, R13, 0x70, RZ, 0xc0, !PT ;  /* 0x000000700d047812 */ /* 0x001fe400078ec0ff */
[----:B------:R-:W-:Y:S02]  /*02f0*/  CS2R R84, SRZ ;  /* 0x0000000000547805 */ /* 0x000fe4000001ff00 */
[----:B------:R-:W-:-:S02]  /*0300*/  LOP3.LUT R5, R0, 0x1ff0, RZ, 0xc0, !PT ;  /* 0x00001ff000057812 */ /* 0x000fc400078ec0ff */
[----:B------:R-:W-:Y:S02]  /*0310*/  CS2R R82, SRZ ;  /* 0x0000000000527805 */ /* 0x000fe4000001ff00 */
[----:B------:R-:W-:Y:S02]  /*0320*/  LOP3.LUT R15, R12, 0x1f0, RZ, 0xc0, !PT ;  /* 0x000001f00c0f7812 */ /* 0x000fe400078ec0ff */
[----:B------:R-:W-:Y:S02]  /*0330*/  CS2R R80, SRZ ;  /* 0x0000000000507805 */ /* 0x000fe4000001ff00 */
[----:B------:R-:W-:Y:S02]  /*0340*/  LOP3.LUT R4, R4, 0x80, R9, 0xf8, !PT ;  /* 0x0000008004047812 */ /* 0x000fe400078ef809 */
[----:B------:R-:W-:Y:S02]  /*0350*/  CS2R R78, SRZ ;  /* 0x00000000004e7805 */ /* 0x000fe4000001ff00 */
[----:B------:R-:W-:Y:S01]  /*0360*/  CS2R R76, SRZ ;  /* 0x00000000004c7805 */ /* 0x000fe2000001ff00 */
[----:B-1----:R-:W-:Y:S01]  /*0370*/  ULEA UR4, UR6, UR4, 0x18 ;  /* 0x0000000406047291 */ /* 0x002fe2000f8ec0ff */
[----:B------:R-:W-:Y:S01]  /*0380*/  CS2R R74, SRZ ;  /* 0x00000000004a7805 */ /* 0x000fe2000001ff00 */
[----:B------:R-:W-:Y:S01]  /*0390*/  ULEA UR5, UR6, UR5, 0x18 ;  /* 0x0000000506057291 */ /* 0x000fe2000f8ec0ff */
[----:B------:R-:W-:-:S02]  /*03a0*/  CS2R R72, SRZ ;  /* 0x0000000000487805 */ /* 0x000fc4000001ff00 */
[----:B------:R-:W-:Y:S02]  /*03b0*/  CS2R R70, SRZ ;  /* 0x0000000000467805 */ /* 0x000fe4000001ff00 */
[----:B------:R-:W-:Y:S02]  /*03c0*/  CS2R R68, SRZ ;  /* 0x0000000000447805 */ /* 0x000fe4000001ff00 */
[----:B------:R-:W-:Y:S02]  /*03d0*/  IADD3 R13, PT, PT, R10, UR4, RZ ;  /* 0x000000040a0d7c10 */ /* 0x000fe4000fffe0ff */
[----:B------:R-:W-:Y:S02]  /*03e0*/  CS2R R66, SRZ ;  /* 0x0000000000427805 */ /* 0x000fe4000001ff00 */
[----:B------:R-:W-:Y:S02]  /*03f0*/  LEA R0, R8, UR5, 0x9 ;  /* 0x0000000508007c11 */ /* 0x000fe4000f8e48ff */
[----:B------:R-:W-:-:S02]  /*0400*/  CS2R R64, SRZ ;  /* 0x0000000000407805 */ /* 0x000fc4000001ff00 */
[----:B------:R-:W-:Y:S02]  /*0410*/  LEA R13, R6, R13, 0x2 ;  /* 0x0000000d060d7211 */ /* 0x000fe400078e10ff */
[----:B------:R-:W-:Y:S02]  /*0420*/  CS2R R62, SRZ ;  /* 0x00000000003e7805 */ /* 0x000fe4000001ff00 */
[----:B------:R-:W-:Y:S02]  /*0430*/  IADD3 R15, PT, PT, R0, R15, RZ ;  /* 0x0000000f000f7210 */ /* 0x000fe40007ffe0ff */
[----:B------:R-:W-:Y:S02]  /*0440*/  CS2R R60, SRZ ;  /* 0x00000000003c7805 */ /* 0x000fe4000001ff00 */
[----:B------:R-:W-:Y:S01]  /*0450*/  LOP3.LUT R0, R5, 0xc, R6, 0xf8, !PT ;  /* 0x0000000c05007812 */ /* 0x000fe200078ef806 */
[----:B------:R-:W-:Y:S01]  /*0460*/  HFMA2 R5, -RZ, RZ, 0, 5.9604644775390625e-08 ;  /* 0x00000001ff057431 */ /* 0x000fe200000001ff */
[----:B------:R-:W-:-:S02]  /*0470*/  IADD3 R8, PT, PT, R8, 0x8, RZ ;  /* 0x0000000808087810 */ /* 0x000fc40007ffe0ff */
[----:B------:R-:W-:Y:S02]  /*0480*/  CS2R R42, SRZ ;  /* 0x00000000002a7805 */ /* 0x000fe4000001ff00 */
[----:B------:R-:W-:Y:S02]  /*0490*/  LEA R0, R0, UR4, 0x2 ;  /* 0x0000000400007c11 */ /* 0x000fe4000f8e10ff */
[----:B------:R-:W-:Y:S02]  /*04a0*/  CS2R R40, SRZ ;  /* 0x0000000000287805 */ /* 0x000fe4000001ff00 */
[----:B------:R-:W-:Y:S01]  /*04b0*/  CS2R R38, SRZ ;  /* 0x0000000000267805 */ /* 0x000fe2000001ff00 */
[----:B------:R-:W-:Y:S01]  /*04c0*/  IMAD R6, R8, UR10, R11 ;  /* 0x0000000a08067c24 */ /* 0x000fe2000f8e020b */
[----:B------:R-:W-:Y:S02]  /*04d0*/  CS2R R36, SRZ ;  /* 0x0000000000247805 */ /* 0x000fe4000001ff00 */
[----:B------:R-:W-:-:S02]  /*04e0*/  CS2R R34, SRZ ;  /* 0x0000000000227805 */ /* 0x000fc4000001ff00 */
[----:B------:R-:W-:Y:S02]  /*04f0*/  CS2R R32, SRZ ;  /* 0x0000000000207805 */ /* 0x000fe4000001ff00 */
[----:B------:R-:W-:Y:S02]  /*0500*/  CS2R R30, SRZ ;  /* 0x00000000001e7805 */ /* 0x000fe4000001ff00 */
[----:B------:R-:W-:Y:S02]  /*0510*/  CS2R R28, SRZ ;  /* 0x00000000001c7805 */ /* 0x000fe4000001ff00 */
[----:B------:R-:W-:Y:S02]  /*0520*/  CS2R R26, SRZ ;  /* 0x00000000001a7805 */ /* 0x000fe4000001ff00 */
[----:B------:R-:W-:Y:S02]  /*0530*/  CS2R R24, SRZ ;  /* 0x0000000000187805 */ /* 0x000fe4000001ff00 */
[----:B------:R-:W-:-:S02]  /*0540*/  CS2R R22, SRZ ;  /* 0x0000000000167805 */ /* 0x000fc4000001ff00 */
[----:B------:R-:W-:Y:S01]  /*0550*/  CS2R R20, SRZ ;  /* 0x0000000000147805 */ /* 0x000fe2000001ff00 */
[----:B------:R-:W-:Y:S01]  /*0560*/  UMOV UR4, URZ ;  /* 0x000000ff00047c82 */ /* 0x000fe20008000000 */
[----:B--2---:R-:W-:Y:S04]  /*0570*/  STS [R13], R92 ;  /* 0x0000005c0d007388 */ /* 0x004fe80000000800 */
[----:B------:R-:W-:Y:S04]  /*0580*/  STS [R13+0x200], R93 ;  /* 0x0002005d0d007388 */ /* 0x000fe80000000800 */
[----:B------:R-:W-:Y:S04]  /*0590*/  STS [R13+0x400], R94 ;  /* 0x0004005e0d007388 */ /* 0x000fe80000000800 */
[----:B------:R-:W-:Y:S04]  /*05a0*/  STS [R13+0x600], R95 ;  /* 0x0006005f0d007388 */ /* 0x000fe80000000800 */
[----:B---3--:R0:W-:Y:S01]  /*05b0*/  STS.128 [R15], R16 ;  /* 0x000000100f007388 */ /* 0x0081e20000000c00 */
[----:B------:R-:W-:Y:S01]  /*05c0*/  BAR.SYNC.DEFER_BLOCKING 0x0 ;  /* 0x0000000000007b1d */ /* 0x000fe20000010000 */
[----:B0-----:R-:W-:-:S02]  /*05d0*/  CS2R R18, SRZ ;  /* 0x0000000000127805 */ /* 0x001fc4000001ff00 */
[----:B------:R-:W-:-:S03]  /*05e0*/  CS2R R16, SRZ ;  /* 0x0000000000107805 */ /* 0x000fc6000001ff00 */
[----:B------:R-:W0:Y:S04]  /*05f0*/  LDS.128 R56, [R0] ;  /* 0x0000000000387984 */ /* 0x000e280000000c00 */
[----:B------:R-:W1:Y:S04]  /*0600*/  LDS.128 R52, [R0+0x100] ;  /* 0x0001000000347984 */ /* 0x000e680000000c00 */
[----:B------:R-:W2:Y:S04]  /*0610*/  LDS.128 R48, [R4+UR5] ;  /* 0x0000000504307984 */ /* 0x000ea80008000c00 */
[----:B------:R3:W4:Y:S02]  /*0620*/  LDS.128 R44, [R4+UR5+0x100] ;  /* 0x00010005042c7984 */ /* 0x0007240008000c00 */
[----:B---3--:R-:W-:-:S04]  /*0630*/  IADD3 R4, P0, PT, R2, 0x20, RZ ;  /* 0x0000002002047810 */ /* 0x008fc80007f1e0ff */
[----:B------:R-:W-:-:S09]  /*0640*/  IADD3.X R3, PT, PT, RZ, R3, RZ, P0, !PT ;  /* 0x00000003ff037210 */ /* 0x000fd200007fe4ff */
.L_x_1:
[----:B------:R-:W3:Y:S01]  /*0650*/  S2R R9, SR_TID.Y ;  /* 0x0000000000097919 */ /* 0x000ee20000002200 */
[-C--:B0---4-:R-:W-:Y:S01]  /*0660*/  FFMA R101, R44, R56.reuse, R20 ;  /* 0x000000382c657223 */ /* 0x091fe20000000014 */
[-C--:B------:R-:W-:Y:S01]  /*0670*/  FFMA R102, R45, R56.reuse, R21 ;  /* 0x000000382d667223 */ /* 0x080fe20000000015 */
[----:B------:R-:W-:Y:S01]  /*0680*/  MOV R21, 0x400 ;  /* 0x0000040000157802 */ /* 0x000fe20000000f00 */
[----:B------:R-:W3:Y:S01]  /*0690*/  S2R R2, SR_TID.X ;  /* 0x0000000000027919 */ /* 0x000ee20000002100 */
[----:B------:R-:W-:Y:S01]  /*06a0*/  SHF.L.U32 R8, R5, 0xc, RZ ;  /* 0x0000000c05087819 */ /* 0x000fe200000006ff */
[-C--:B--2---:R-:W-:Y:S01]  /*06b0*/  FFMA R109, R49, R56.reuse, R17 ;  /* 0x00000038316d7223 */ /* 0x084fe20000000011 */
[-C--:B------:R-:W-:Y:S01]  /*06c0*/  FFMA R122, R48, R56.reuse, R16 ;  /* 0x00000038307a7223 */ /* 0x080fe20000000010 */
[----:B------:R-:W0:Y:S01]  /*06d0*/  S2R R0, SR_CgaCtaId ;  /* 0x0000000000007919 */ /* 0x000e220000008800 */
[----:B------:R-:W-:Y:S01]  /*06e0*/  LOP3.LUT R8, R8, 0x1000, RZ, 0x3c, !PT ;  /* 0x0000100008087812 */ /* 0x000fe200078e3cff */
[-C--:B------:R-:W-:Y:S01]  /*06f0*/  FFMA R103, R46, R56.reuse, R22 ;  /* 0x000000382e677223 */ /* 0x080fe20000000016 */
[-C--:B------:R-:W-:Y:S01]  /*0700*/  FFMA R108, R50, R56.reuse, R18 ;  /* 0x00000038326c7223 */ /* 0x080fe20000000012 */
[-C--:B------:R-:W-:Y:S01]  /*0710*/  FFMA R100, R51, R56.reuse, R19 ;  /* 0x0000003833647223 */ /* 0x080fe20000000013 */
[----:B------:R-:W-:Y:S01]  /*0720*/  FFMA R56, R47, R56, R23 ;  /* 0x000000382f387223 */ /* 0x000fe20000000017 */
[-C--:B------:R-:W-:Y:S01]  /*0730*/  FFMA R113, R44, R57.reuse, R28 ;  /* 0x000000392c717223 */ /* 0x080fe2000000001c */
[-C--:B------:R-:W-:Y:S01]  /*0740*/  FFMA R120, R48, R57.reuse, R24 ;  /* 0x0000003930787223 */ /* 0x080fe20000000018 */
[-C--:B------:R-:W-:Y:S01]  /*0750*/  FFMA R116, R49, R57.reuse, R25 ;  /* 0x0000003931747223 */ /* 0x080fe20000000019 */
[-C--:B------:R-:W-:Y:S01]  /*0760*/  FFMA R110, R50, R57.reuse, R26 ;  /* 0x00000039326e7223 */ /* 0x080fe2000000001a */
[-C--:B------:R-:W-:Y:S01]  /*0770*/  FFMA R115, R51, R57.reuse, R27 ;  /* 0x0000003933737223 */ /* 0x080fe2000000001b */
[-C--:B------:R-:W-:Y:S01]  /*0780*/  FFMA R29, R45, R57.reuse, R29 ;  /* 0x000000392d1d7223 */ /* 0x080fe2000000001d */
[-C--:B------:R-:W-:Y:S01]  /*0790*/  FFMA R30, R46, R57.reuse, R30 ;  /* 0x000000392e1e7223 */ /* 0x080fe2000000001e */
[----:B------:R-:W-:Y:S01]  /*07a0*/  FFMA R31, R47, R57, R31 ;  /* 0x000000392f1f7223 */ /* 0x000fe2000000001f */
[-C--:B------:R-:W-:Y:S01]  /*07b0*/  FFMA R40, R48, R59.reuse, R40 ;  /* 0x0000003b30287223 */ /* 0x080fe20000000028 */
[CC--:B------:R-:W-:Y:S01]  /*07c0*/  FFMA R41, R49.reuse, R59.reuse, R41 ;  /* 0x0000003b31297223 */ /* 0x0c0fe20000000029 */
[-C--:B------:R-:W-:Y:S01]  /*07d0*/  FFMA R42, R50, R59.reuse, R42 ;  /* 0x0000003b322a7223 */ /* 0x080fe2000000002a */
[-C--:B-1----:R-:W-:Y:S01]  /*07e0*/  FFMA R64, R48, R52.reuse, R64 ;  /* 0x0000003430407223 */ /* 0x082fe20000000040 */
        /* <DEDUP_REMOVED lines=8> */
[-C--:B------:R-:W-:Y:S01]  /*0870*/  FFMA R33, R49, R58.reuse, R33 ;  /* 0x0000003a31217223 */ /* 0x080fe20000000021 */
[----:B------:R-:W-:Y:S01]  /*0880*/  FFMA R34, R50, R58, R34 ;  /* 0x0000003a32227223 */ /* 0x000fe20000000022 */
[----:B---3--:R-:W-:Y:S01]  /*0890*/  LEA R20, R9, R2, 0x4 ;  /* 0x0000000209147211 */ /* 0x008fe200078e20ff */
[C---:B------:R-:W-:Y:S01]  /*08a0*/  FFMA R57, R51.reuse, R58, R35 ;  /* 0x0000003a33397223 */ /* 0x040fe20000000023 */
[----:B------:R-:W-:Y:S01]  /*08b0*/  SHF.L.U32 R11, R2, 0x4, RZ ;  /* 0x00000004020b7819 */ /* 0x000fe200000006ff */
[----:B------:R-:W-:Y:S01]  /*08c0*/  FFMA R114, R51, R59, R43 ;  /* 0x0000003b33727223 */ /* 0x000fe2000000002b */
[----:B------:R-:W-:Y:S01]  /*08d0*/  SHF.R.U32.HI R10, RZ, 0x2, R20 ;  /* 0x00000002ff0a7819 */ /* 0x000fe20000011614 */
[-C--:B------:R-:W-:Y:S01]  /*08e0*/  FFMA R72, R48, R53.reuse, R72 ;  /* 0x0000003530487223 */ /* 0x080fe20000000048 */
[----:B------:R-:W-:Y:S01]  /*08f0*/  IADD3 R9, PT, PT, R21, 0x2000, RZ ;  /* 0x0000200015097810 */ /* 0x000fe20007ffe0ff */
[-C--:B------:R-:W-:Y:S01]  /*0900*/  FFMA R73, R49, R53.reuse, R73 ;  /* 0x0000003531497223 */ /* 0x080fe20000000049 */
[----:B------:R-:W-:Y:S01]  /*0910*/  LOP3.LUT R17, R11, 0x70, RZ, 0xc0, !PT ;  /* 0x000000700b117812 */ /* 0x000fe200078ec0ff */
[----:B------:R-:W-:Y:S01]  /*0920*/  FFMA R74, R50, R53, R74 ;  /* 0x00000035324a7223 */ /* 0x000fe2000000004a */
[----:B0-----:R-:W-:Y:S01]  /*0930*/  LEA R21, R0, R21, 0x18 ;  /* 0x0000001500157211 */ /* 0x001fe200078ec0ff */
[----:B------:R-:W-:Y:S01]  /*0940*/  FFMA R75, R51, R53, R75 ;  /* 0x00000035334b7223 */ /* 0x000fe2000000004b */
[----:B------:R-:W-:Y:S01]  /*0950*/  SHF.L.U32 R16, R20, 0x2, RZ ;  /* 0x0000000214107819 */ /* 0x000fe200000006ff */
[-C--:B------:R-:W-:Y:S01]  /*0960*/  FFMA R80, R48, R54.reuse, R80 ;  /* 0x0000003630507223 */ /* 0x080fe20000000050 */
[----:B------:R-:W-:Y:S01]  /*0970*/  SHF.R.U32.HI R11, RZ, 0x1, R20 ;  /* 0x00000001ff0b7819 */ /* 0x000fe20000011614 */
[-C--:B------:R-:W-:Y:S01]  /*0980*/  FFMA R81, R49, R54.reuse, R81 ;  /* 0x0000003631517223 */ /* 0x080fe20000000051 */
[----:B------:R-:W-:Y:S01]  /*0990*/  LOP3.LUT R10, R10, 0x1ff0, RZ, 0xc0, !PT ;  /* 0x00001ff00a0a7812 */ /* 0x000fe200078ec0ff */
[-C--:B------:R-:W-:Y:S01]  /*09a0*/  FFMA R82, R50, R54.reuse, R82 ;  /* 0x0000003632527223 */ /* 0x080fe20000000052 */
[----:B------:R-:W-:Y:S01]  /*09b0*/  LEA R22, R0, R9, 0x18 ;  /* 0x0000000900167211 */ /* 0x000fe200078ec0ff */
[----:B------:R-:W-:Y:S01]  /*09c0*/  FFMA R83, R51, R54, R83 ;  /* 0x0000003633537223 */ /* 0x000fe20000000053 */
[----:B------:R-:W-:Y:S01]  /*09d0*/  LOP3.LUT R17, R17, 0x80, R16, 0xf8, !PT ;  /* 0x0000008011117812 */ /* 0x000fe200078ef810 */
[-C--:B------:R-:W-:Y:S01]  /*09e0*/  FFMA R88, R48, R55.reuse, R88 ;  /* 0x0000003730587223 */ /* 0x080fe20000000058 */
[----:B------:R-:W-:Y:S01]  /*09f0*/  LOP3.LUT R0, R10, 0xc, R11, 0xf8, !PT ;  /* 0x0000000c0a007812 */ /* 0x000fe200078ef80b */
[-C--:B------:R-:W-:Y:S01]  /*0a00*/  FFMA R89, R49, R55.reuse, R89 ;  /* 0x0000003731597223 */ /* 0x080fe20000000059 */
[----:B------:R-:W-:Y:S01]  /*0a10*/  IADD3 R9, PT, PT, R21, R8, RZ ;  /* 0x0000000815097210 */ /* 0x000fe20007ffe0ff */
[-C--:B------:R-:W-:Y:S01]  /*0a20*/  FFMA R52, R50, R55.reuse, R90 ;  /* 0x0000003732347223 */ /* 0x080fe2000000005a */
[----:B------:R-:W-:Y:S01]  /*0a30*/  IADD3 R23, PT, PT, R17, R22, R8 ;  /* 0x0000001611177210 */ /* 0x000fe20007ffe008 */
[----:B------:R-:W-:Y:S01]  /*0a40*/  FFMA R91, R51, R55, R91 ;  /* 0x00000037335b7223 */ /* 0x000fe2000000005b */
[----:B------:R-:W-:Y:S01]  /*0a50*/  LEA R28, R0, R9, 0x2 ;  /* 0x00000009001c7211 */ /* 0x000fe200078e10ff */
[-C--:B------:R-:W-:Y:S01]  /*0a60*/  FFMA R107, R44, R59.reuse, R60 ;  /* 0x0000003b2c6b7223 */ /* 0x080fe2000000003c */
[CC--:B------:R-:W-:Y:S01]  /*0a70*/  FFMA R106, R45.reuse, R59.reuse, R61 ;  /* 0x0000003b2d6a7223 */ /* 0x0c0fe2000000003d */
[----:B------:R-:W-:Y:S01]  /*0a80*/  LDS.128 R16, [R23+0x200] ;  /* 0x0002000017107984 */ /* 0x000fe20000000c00 */
[-C--:B------:R-:W-:Y:S01]  /*0a90*/  FFMA R105, R46, R59.reuse, R62 ;  /* 0x0000003b2e697223 */ /* 0x080fe2000000003e */
[-C--:B------:R-:W-:Y:S01]  /*0aa0*/  FFMA R112, R44, R58.reuse, R36 ;  /* 0x0000003a2c707223 */ /* 0x080fe20000000024 */
[-C--:B------:R-:W-:Y:S01]  /*0ab0*/  FFMA R37, R45, R58.reuse, R37 ;  /* 0x0000003a2d257223 */ /* 0x080fe20000000025 */
[----:B------:R-:W0:Y:S01]  /*0ac0*/  LDS.128 R8, [R28+0x200] ;  /* 0x000200001c087984 */ /* 0x000e220000000c00 */
[-C--:B------:R-:W-:Y:S01]  /*0ad0*/  FFMA R38, R46, R58.reuse, R38 ;  /* 0x0000003a2e267223 */ /* 0x080fe20000000026 */
[C---:B------:R-:W-:Y:S01]  /*0ae0*/  FFMA R39, R47.reuse, R58, R39 ;  /* 0x0000003a2f277223 */ /* 0x040fe20000000027 */
[----:B------:R-:W-:Y:S01]  /*0af0*/  FFMA R104, R47, R59, R63 ;  /* 0x0000003b2f687223 */ /* 0x000fe2000000003f */
[----:B------:R-:W1:Y:S01]  /*0b00*/  LDS.128 R24, [R28+0x300] ;  /* 0x000300001c187984 */ /* 0x000e620000000c00 */
[-C--:B------:R-:W-:Y:S01]  /*0b10*/  FFMA R76, R44, R53.reuse, R76 ;  /* 0x000000352c4c7223 */ /* 0x080fe2000000004c */
[-C--:B------:R-:W-:Y:S01]  /*0b20*/  FFMA R77, R45, R53.reuse, R77 ;  /* 0x000000352d4d7223 */ /* 0x080fe2000000004d */
[-C--:B------:R-:W-:Y:S01]  /*0b30*/  FFMA R78, R46, R53.reuse, R78 ;  /* 0x000000352e4e7223 */ /* 0x080fe2000000004e */
[----:B------:R-:W2:Y:S01]  /*0b40*/  LDS.128 R48, [R23+0x300] ;  /* 0x0003000017307984 */ /* 0x000ea20000000c00 */
[----:B------:R-:W-:Y:S01]  /*0b50*/  FFMA R79, R47, R53, R79 ;  /* 0x000000352f4f7223 */ /* 0x000fe2000000004f */
[-C--:B------:R-:W-:Y:S01]  /*0b60*/  FFMA R84, R44, R54.reuse, R84 ;  /* 0x000000362c547223 */ /* 0x080fe20000000054 */
[-C--:B------:R-:W-:Y:S01]  /*0b70*/  FFMA R85, R45, R54.reuse, R85 ;  /* 0x000000362d557223 */ /* 0x080fe20000000055 */
[-C--:B------:R-:W-:Y:S01]  /*0b80*/  FFMA R86, R46, R54.reuse, R86 ;  /* 0x000000362e567223 */ /* 0x080fe20000000056 */
[----:B------:R-:W-:Y:S01]  /*0b90*/  FFMA R87, R47, R54, R87 ;  /* 0x000000362f577223 */ /* 0x000fe20000000057 */
[-C--:B------:R-:W-:Y:S01]  /*0ba0*/  FFMA R111, R44, R55.reuse, R96 ;  /* 0x000000372c6f7223 */ /* 0x080fe20000000060 */
[-C--:B------:R-:W-:Y:S01]  /*0bb0*/  FFMA R119, R45, R55.reuse, R97 ;  /* 0x000000372d777223 */ /* 0x080fe20000000061 */
[-C--:B------:R-:W-:Y:S01]  /*0bc0*/  FFMA R121, R46, R55.reuse, R98 ;  /* 0x000000372e797223 */ /* 0x080fe20000000062 */
[----:B------:R-:W-:Y:S01]  /*0bd0*/  FFMA R123, R47, R55, R99 ;  /* 0x000000372f7b7223 */ /* 0x000fe20000000063 */
[----:B------:R-:W-:Y:S01]  /*0be0*/  UIADD3 UR4, UPT, UPT, UR4, 0x8, URZ ;  /* 0x0000000804047890 */ /* 0x000fe2000fffe0ff */
[----:B------:R-:W-:Y:S01]  /*0bf0*/  LDS.128 R44, [R28+0x400] ;  /* 0x000400001c2c7984 */ /* 0x000fe20000000c00 */
[C---:B0-----:R-:W-:Y:S01]  /*0c00*/  FFMA R62, R11.reuse, R16, R40 ;  /* 0x000000100b3e7223 */ /* 0x041fe20000000028 */
[CC--:B------:R-:W-:Y:S01]  /*0c10*/  FFMA R61, R11.reuse, R17.reuse, R41 ;  /* 0x000000110b3d7223 */ /* 0x0c0fe20000000029 */
[----:B------:R-:W-:Y:S01]  /*0c20*/  FFMA R60, R11, R18, R42 ;  /* 0x000000120b3c7223 */ /* 0x000fe2000000002a */
[-C--:B------:R-:W-:Y:S01]  /*0c30*/  FFMA R122, R8, R16.reuse, R122 ;  /* 0x00000010087a7223 */ /* 0x080fe2000000007a */
[----:B------:R-:W0:Y:S01]  /*0c40*/  LDS.128 R40, [R23+0x400] ;  /* 0x0004000017287984 */ /* 0x000e220000000c00 */
[-C--:B------:R-:W-:Y:S01]  /*0c50*/  FFMA R120, R9, R16.reuse, R120 ;  /* 0x0000001009787223 */ /* 0x080fe20000000078 */
[-C--:B------:R-:W-:Y:S01]  /*0c60*/  FFMA R118, R10, R16.reuse, R118 ;  /* 0x000000100a767223 */ /* 0x080fe20000000076 */
[-C--:B-1----:R-:W-:Y:S01]  /*0c70*/  FFMA R64, R24, R16.reuse, R64 ;  /* 0x0000001018407223 */ /* 0x082fe20000000040 */
[-C--:B------:R-:W-:Y:S01]  /*0c80*/  FFMA R72, R25, R16.reuse, R72 ;  /* 0x0000001019487223 */ /* 0x080fe20000000048 */
[-C--:B------:R-:W-:Y:S01]  /*0c90*/  FFMA R80, R26, R16.reuse, R80 ;  /* 0x000000101a507223 */ /* 0x080fe20000000050 */
[----:B------:R-:W-:Y:S01]  /*0ca0*/  FFMA R117, R27, R16, R88 ;  /* 0x000000101b757223 */ /* 0x000fe20000000058 */
[C---:B------:R-:W-:Y:S01]  /*0cb0*/  FFMA R16, R10.reuse, R17, R33 ;  /* 0x000000110a107223 */ /* 0x040fe20000000021 */
[C---:B------:R-:W-:Y:S01]  /*0cc0*/  FFMA R53, R10.reuse, R18, R34 ;  /* 0x000000120a357223 */ /* 0x040fe20000000022 */
[----:B------:R-:W-:Y:S01]  /*0cd0*/  FFMA R96, R10, R19, R57 ;  /* 0x000000130a607223 */ /* 0x000fe20000000039 */
[----:B------:R-:W1:Y:S01]  /*0ce0*/  LDS.128 R32, [R28+0x500] ;  /* 0x000500001c207984 */ /* 0x000e620000000c00 */
[-C--:B------:R-:W-:Y:S01]  /*0cf0*/  FFMA R59, R8, R17.reuse, R109 ;  /* 0x00000011083b7223 */ /* 0x080fe2000000006d */
[-C--:B------:R-:W-:Y:S01]  /*0d00*/  FFMA R58, R9, R17.reuse, R116 ;  /* 0x00000011093a7223 */ /* 0x080fe20000000074 */
[-C--:B------:R-:W-:Y:S01]  /*0d10*/  FFMA R65, R24, R17.reuse, R65 ;  /* 0x0000001118417223 */ /* 0x080fe20000000041 */
[-C--:B------:R-:W-:Y:S01]  /*0d20*/  FFMA R73, R25, R17.reuse, R73 ;  /* 0x0000001119497223 */ /* 0x080fe20000000049 */
[----:B------:R-:W-:Y:S01]  /*0d30*/  FFMA R81, R26, R17, R81 ;  /* 0x000000111a517223 */ /* 0x000fe20000000051 */
[C---:B--2---:R-:W-:Y:S01]  /*0d40*/  FFMA R99, R10.reuse, R49, R37 ;  /* 0x000000310a637223 */ /* 0x044fe20000000025 */
[C---:B------:R-:W-:Y:S01]  /*0d50*/  FFMA R98, R10.reuse, R50, R38 ;  /* 0x000000320a627223 */ /* 0x040fe20000000026 */
[----:B------:R-:W-:Y:S01]  /*0d60*/  FFMA R97, R10, R51, R39 ;  /* 0x000000330a617223 */ /* 0x000fe20000000027 */
[----:B------:R-:W-:Y:S01]  /*0d70*/  FFMA R17, R27, R17, R89 ;  /* 0x000000111b117223 */ /* 0x000fe20000000059 */
[----:B------:R-:W2:Y:S01]  /*0d80*/  LDS.128 R36, [R23+0x500] ;  /* 0x0005000017247984 */ /* 0x000ea20000000c00 */
        /* <DEDUP_REMOVED lines=19> */
[----:B0-----:R-:W-:Y:S01]  /*0ec0*/  FFMA R49, R46, R43, R96 ;  /* 0x0000002b2e317223 */ /* 0x001fe20000000060 */
[----:B------:R-:W-:Y:S01]  /*0ed0*/  FFMA R91, R27, R19, R91 ;  /* 0x000000131b5b7223 */ /* 0x000fe2000000005b */
[----:B------:R-:W0:Y:S01]  /*0ee0*/  LDC R96, c[0x0][0x3a0] ;  /* 0x0000e800ff607b82 */ /* 0x000e220000000800 */
[C---:B------:R-:W-:Y:S01]  /*0ef0*/  FFMA R90, R8.reuse, R48, R101 ;  /* 0x00000030085a7223 */ /* 0x040fe20000000065 */
[C---:B------:R-:W-:Y:S01]  /*0f00*/  FFMA R63, R8.reuse, R50, R103 ;  /* 0x00000032083f7223 */ /* 0x040fe20000000067 */
[-C--:B------:R-:W-:Y:S01]  /*0f10*/  FFMA R88, R8, R51.reuse, R56 ;  /* 0x0000003308587223 */ /* 0x080fe20000000038 */
[C---:B------:R-:W-:Y:S01]  /*0f20*/  FFMA R113, R9.reuse, R48, R113 ;  /* 0x0000003009717223 */ /* 0x040fe20000000071 */
[C---:B------:R-:W-:Y:S01]  /*0f30*/  FFMA R30, R9.reuse, R50, R30 ;  /* 0x00000032091e7223 */ /* 0x040fe2000000001e */
[-C--:B------:R-:W-:Y:S01]  /*0f40*/  FFMA R31, R9, R51.reuse, R31 ;  /* 0x00000033091f7223 */ /* 0x080fe2000000001f */
[-C--:B------:R-:W-:Y:S01]  /*0f50*/  FFMA R112, R10, R48.reuse, R112 ;  /* 0x000000300a707223 */ /* 0x080fe20000000070 */
[C---:B------:R-:W-:Y:S01]  /*0f60*/  FFMA R107, R11.reuse, R48, R107 ;  /* 0x000000300b6b7223 */ /* 0x040fe2000000006b */
[C---:B------:R-:W-:Y:S01]  /*0f70*/  FFMA R105, R11.reuse, R50, R105 ;  /* 0x000000320b697223 */ /* 0x040fe20000000069 */
        /* <DEDUP_REMOVED lines=12> */
[----:B------:R-:W-:Y:S01]  /*1040*/  FFMA R100, R27, R51, R123 ;  /* 0x000000331b647223 */ /* 0x000fe2000000007b */
[-C--:B------:R-:W-:Y:S01]  /*1050*/  FFMA R111, R44, R40.reuse, R122 ;  /* 0x000000282c6f7223 */ /* 0x080fe2000000007a */
[-C--:B------:R-:W-:Y:S01]  /*1060*/  FFMA R110, R45, R40.reuse, R120 ;  /* 0x000000282d6e7223 */ /* 0x080fe20000000078 */
[-C--:B------:R-:W-:Y:S01]  /*1070*/  FFMA R109, R46, R40.reuse, R118 ;  /* 0x000000282e6d7223 */ /* 0x080fe20000000076 */
[-C--:B------:R-:W-:Y:S01]  /*1080*/  FFMA R62, R47, R40.reuse, R62 ;  /* 0x000000282f3e7223 */ /* 0x080fe2000000003e */
[-C--:B-1----:R-:W-:Y:S01]  /*1090*/  FFMA R64, R32, R40.reuse, R64 ;  /* 0x0000002820407223 */ /* 0x082fe20000000040 */
        /* <DEDUP_REMOVED lines=25> */
[----:B------:R-:W-:Y:S01]  /*1230*/  FFMA R48, R35, R43, R91 ;  /* 0x0000002b23307223 */ /* 0x000fe2000000005b */
[----:B------:R-:W-:Y:S01]  /*1240*/  LDS.128 R16, [R23+0x600] ;  /* 0x0006000017107984 */ /* 0x000fe20000000c00 */
[----:B0-----:R-:W-:Y:S01]  /*1250*/  ISETP.LE.AND P0, PT, R96, UR4, PT ;  /* 0x0000000460007c0c */ /* 0x001fe2000bf03270 */
[C---:B--2---:R-:W-:Y:S01]  /*1260*/  FFMA R90, R44.reuse, R36, R90 ;  /* 0x000000242c5a7223 */ /* 0x044fe2000000005a */
[C---:B------:R-:W-:Y:S01]  /*1270*/  FFMA R89, R44.reuse, R37, R89 ;  /* 0x000000252c597223 */ /* 0x040fe20000000059 */
[----:B------:R-:W0:Y:S01]  /*1280*/  LDS.128 R8, [R28+0x600] ;  /* 0x000600001c087984 */ /* 0x000e220000000c00 */
[C---:B------:R-:W-:Y:S01]  /*1290*/  FFMA R63, R44.reuse, R38, R63 ;  /* 0x000000262c3f7223 */ /* 0x040fe2000000003f */
[----:B------:R-:W-:Y:S01]  /*12a0*/  FFMA R88, R44, R39, R88 ;  /* 0x000000272c587223 */ /* 0x000fe20000000058 */
[C---:B------:R-:W-:Y:S01]  /*12b0*/  FFMA R113, R45.reuse, R36, R113 ;  /* 0x000000242d717223 */ /* 0x040fe20000000071 */
[----:B------:R-:W1:Y:S01]  /*12c0*/  LDS.128 R40, [R28+0x700] ;  /* 0x000700001c287984 */ /* 0x000e620000000c00 */
[C---:B------:R-:W-:Y:S01]  /*12d0*/  FFMA R29, R45.reuse, R37, R29 ;  /* 0x000000252d1d7223 */ /* 0x040fe2000000001d */
[C---:B------:R-:W-:Y:S01]  /*12e0*/  FFMA R30, R45.reuse, R38, R30 ;  /* 0x000000262d1e7223 */ /* 0x040fe2000000001e */
[----:B------:R-:W-:Y:S01]  /*12f0*/  FFMA R31, R45, R39, R31 ;  /* 0x000000272d1f7223 */ /* 0x000fe2000000001f */
[----:B------:R-:W2:Y:S01]  /*1300*/  LDS.128 R24, [R23+0x700] ;  /* 0x0007000017187984 */ /* 0x000ea20000000c00 */
[C---:B------:R-:W-:Y:S01]  /*1310*/  FFMA R112, R46.reuse, R36, R112 ;  /* 0x000000242e707223 */ /* 0x040fe20000000070 */
[C---:B------:R-:W-:Y:S01]  /*1320*/  FFMA R99, R46.reuse, R37, R99 ;  /* 0x000000252e637223 */ /* 0x040fe20000000063 */
[C---:B------:R-:W-:Y:S01]  /*1330*/  FFMA R98, R46.reuse, R38, R98 ;  /* 0x000000262e627223 */ /* 0x040fe20000000062 */
[----:B------:R-:W3:Y:S01]  /*1340*/  @!P0 S2R R44, SR_CTAID.X ;  /* 0x00000000002c8919 */ /* 0x000ee20000002500 */
[----:B------:R-:W-:Y:S01]  /*1350*/  FFMA R97, R46, R39, R97 ;  /* 0x000000272e617223 */ /* 0x000fe20000000061 */
[C---:B------:R-:W-:Y:S01]  /*1360*/  FFMA R107, R47.reuse, R36, R107 ;  /* 0x000000242f6b7223 */ /* 0x040fe2000000006b */
[C---:B------:R-:W-:Y:S01]  /*1370*/  FFMA R106, R47.reuse, R37, R106 ;  /* 0x000000252f6a7223 */ /* 0x040fe2000000006a */
[C---:B------:R-:W-:Y:S01]  /*1380*/  FFMA R105, R47.reuse, R38, R105 ;  /* 0x000000262f697223 */ /* 0x040fe20000000069 */
        /* <DEDUP_REMOVED lines=17> */
[----:B------:R-:W4:Y:S01]  /*14a0*/  @!P0 LDC.64 R46, c[0x0][0x388] ;  /* 0x0000e200ff2e8b82 */ /* 0x000f220000000a00 */
[----:B------:R-:W-:Y:S04]  /*14b0*/  LDS.128 R36, [R23+0x800] ;  /* 0x0008000017247984 */ /* 0x000fe80000000c00 */
[----:B------:R-:W4:Y:S01]  /*14c0*/  LDS.128 R32, [R28+0x800] ;  /* 0x000800001c207984 */ /* 0x000f220000000c00 */
[-C--:B0-----:R-:W-:Y:S01]  /*14d0*/  FFMA R111, R8, R16.reuse, R111 ;  /* 0x00000010086f7223 */ /* 0x081fe2000000006f */
        /* <DEDUP_REMOVED lines=31> */
[C---:B--2---:R-:W-:Y:S01]  /*16d0*/  FFMA R113, R9.reuse, R24, R113 ;  /* 0x0000001809717223 */ /* 0x044fe20000000071 */
[----:B------:R-:W0:Y:S01]  /*16e0*/  LDS.128 R16, [R28+0x900] ;  /* 0x000900001c107984 */ /* 0x000e220000000c00 */
[C---:B------:R-:W-:Y:S01]  /*16f0*/  FFMA R29, R9.reuse, R25, R29 ;  /* 0x00000019091d7223 */ /* 0x040fe2000000001d */
[C---:B------:R-:W-:Y:S01]  /*1700*/  FFMA R30, R9.reuse, R26, R30 ;  /* 0x0000001a091e7223 */ /* 0x040fe2000000001e */
[----:B------:R-:W-:Y:S01]  /*1710*/  FFMA R31, R9, R27, R31 ;  /* 0x0000001b091f7223 */ /* 0x000fe2000000001f */
[----:B---3--:R-:W-:Y:S01]  /*1720*/  @!P0 SHF.L.U32 R9, R44, 0x7, RZ ;  /* 0x000000072c098819 */ /* 0x008fe200000006ff */
[C---:B------:R-:W-:Y:S01]  /*1730*/  FFMA R68, R40.reuse, R24, R68 ;  /* 0x0000001828447223 */ /* 0x040fe20000000044 */
[C---:B------:R-:W-:Y:S01]  /*1740*/  FFMA R69, R40.reuse, R25, R69 ;  /* 0x0000001928457223 */ /* 0x040fe20000000045 */
[C---:B------:R-:W-:Y:S01]  /*1750*/  FFMA R70, R40.reuse, R26, R70 ;  /* 0x0000001a28467223 */ /* 0x040fe20000000046 */
[----:B------:R-:W-:Y:S01]  /*1760*/  FFMA R71, R40, R27, R71 ;  /* 0x0000001b28477223 */ /* 0x000fe20000000047 */
[----:B----4-:R-:W-:-:S04]  /*1770*/  @!P0 IMAD.WIDE.U32 R46, R9, 0x4, R46 ;  /* 0x00000004092e8825 */ /* 0x010fc800078e002e */
        /* <DEDUP_REMOVED lines=16> */
[----:B------:R-:W-:Y:S01]  /*1880*/  @!P0 IMAD.WIDE R46, R6, 0x4, R46 ;  /* 0x00000004062e8825 */ /* 0x000fe200078e022e */
[----:B------:R-:W-:Y:S01]  /*1890*/  @!P0 MOV R40, R4 ;  /* 0x0000000400288202 */ /* 0x000fe20000000f00 */
[----:B------:R-:W1:Y:S01]  /*18a0*/  LDS.128 R8, [R23+0x900] ;  /* 0x0009000017087984 */ /* 0x000e620000000c00 */
[----:B------:R-:W-:Y:S01]  /*18b0*/  @!P0 MOV R41, R3 ;  /* 0x0000000300298202 */ /* 0x000fe20000000f00 */
[C---:B------:R-:W-:Y:S01]  /*18c0*/  FFMA R84, R42.reuse, R24, R84 ;  /* 0x000000182a547223 */ /* 0x040fe20000000054 */
[C---:B------:R-:W-:Y:S01]  /*18d0*/  FFMA R85, R42.reuse, R25, R85 ;  /* 0x000000192a557223 */ /* 0x040fe20000000055 */
[C---:B------:R-:W-:Y:S01]  /*18e0*/  FFMA R86, R42.reuse, R26, R86 ;  /* 0x0000001a2a567223 */ /* 0x040fe20000000056 */
[----:B------:R-:W-:Y:S01]  /*18f0*/  FFMA R87, R42, R27, R87 ;  /* 0x0000001b2a577223 */ /* 0x000fe20000000057 */
[C---:B------:R-:W-:Y:S01]  /*1900*/  FFMA R103, R43.reuse, R24, R103 ;  /* 0x000000182b677223 */ /* 0x040fe20000000067 */
[----:B-----5:R-:W5:Y:S01]  /*1910*/  @!P0 LDG.E.128.CONSTANT R92, desc[UR8][R40.64] ;  /* 0x00000008285c8981 */ /* 0x020f62000c1e9d00 */
[C---:B------:R-:W-:Y:S01]  /*1920*/  FFMA R102, R43.reuse, R25, R102 ;  /* 0x000000192b667223 */ /* 0x040fe20000000066 */
[C---:B------:R-:W-:Y:S01]  /*1930*/  FFMA R101, R43.reuse, R26, R101 ;  /* 0x0000001a2b657223 */ /* 0x040fe20000000065 */
[----:B------:R-:W-:Y:S01]  /*1940*/  FFMA R100, R43, R27, R100 ;  /* 0x0000001b2b647223 */ /* 0x000fe20000000064 */
[----:B------:R2:W5:Y:S01]  /*1950*/  @!P0 LDG.E.128.CONSTANT R12, desc[UR8][R46.64] ;  /* 0x000000082e0c8981 */ /* 0x000562000c1e9d00 */
[-C--:B------:R-:W-:Y:S01]  /*1960*/  FFMA R111, R32, R36.reuse, R111 ;  /* 0x00000024206f7223 */ /* 0x080fe2000000006f */
[-C--:B------:R-:W-:Y:S01]  /*1970*/  FFMA R110, R33, R36.reuse, R110 ;  /* 0x00000024216e7223 */ /* 0x080fe2000000006e */
[-C--:B------:R-:W-:Y:S01]  /*1980*/  FFMA R109, R34, R36.reuse, R109 ;  /* 0x00000024226d7223 */ /* 0x080fe2000000006d */
[-C--:B------:R-:W-:Y:S01]  /*1990*/  FFMA R62, R35, R36.reuse, R62 ;  /* 0x00000024233e7223 */ /* 0x080fe2000000003e */
[-C--:B0-----:R-:W-:Y:S01]  /*19a0*/  FFMA R64, R16, R36.reuse, R64 ;  /* 0x0000002410407223 */ /* 0x081fe20000000040 */
        /* <DEDUP_REMOVED lines=19> */
[----:B--2---:R-:W-:Y:S01]  /*1ae0*/  LDS.128 R44, [R23+0xa00] ;  /* 0x000a0000172c7984 */ /* 0x004fe20000000c00 */
[-C--:B------:R-:W-:Y:S01]  /*1af0*/  FFMA R51, R32, R39.reuse, R51 ;  /* 0x0000002720337223 */ /* 0x080fe20000000033 */
[-C--:B------:R-:W-:Y:S01]  /*1b00*/  FFMA R50, R33, R39.reuse, R50 ;  /* 0x0000002721327223 */ /* 0x080fe20000000032 */
[-C--:B------:R-:W-:Y:S01]  /*1b10*/  FFMA R49, R34, R39.reuse, R49 ;  /* 0x0000002722317223 */ /* 0x080fe20000000031 */
[----:B------:R-:W0:Y:S01]  /*1b20*/  LDS.128 R24, [R28+0xa00] ;  /* 0x000a00001c187984 */ /* 0x000e220000000c00 */
[-C--:B------:R-:W-:Y:S01]  /*1b30*/  FFMA R114, R35, R39.reuse, R114 ;  /* 0x0000002723727223 */ /* 0x080fe20000000072 */
[-C--:B------:R-:W-:Y:S01]  /*1b40*/  FFMA R67, R16, R39.reuse, R67 ;  /* 0x0000002710437223 */ /* 0x080fe20000000043 */
[-C--:B------:R-:W-:Y:S01]  /*1b50*/  FFMA R75, R17, R39.reuse, R75 ;  /* 0x00000027114b7223 */ /* 0x080fe2000000004b */
[----:B------:R-:W2:Y:S01]  /*1b60*/  LDS.128 R40, [R28+0xb00] ;  /* 0x000b00001c287984 */ /* 0x000ea20000000c00 */
[-C--:B------:R-:W-:Y:S01]  /*1b70*/  FFMA R83, R18, R39.reuse, R83 ;  /* 0x0000002712537223 */ /* 0x080fe20000000053 */
[----:B------:R-:W-:Y:S01]  /*1b80*/  FFMA R48, R19, R39, R48 ;  /* 0x0000002713307223 */ /* 0x000fe20000000030 */
[C---:B-1----:R-:W-:Y:S01]  /*1b90*/  FFMA R90, R32.reuse, R8, R90 ;  /* 0x00000008205a7223 */ /* 0x042fe2000000005a */
[----:B------:R-:W1:Y:S01]  /*1ba0*/  LDS.128 R36, [R23+0xb00] ;  /* 0x000b000017247984 */ /* 0x000e620000000c00 */
        /* <DEDUP_REMOVED lines=31> */
[----:B------:R-:W-:Y:S01]  /*1da0*/  LDS.128 R32, [R28+0xc00] ;  /* 0x000c00001c207984 */ /* 0x000fe20000000c00 */
[-C--:B0-----:R-:W-:Y:S01]  /*1db0*/  FFMA R111, R24, R44.reuse, R111 ;  /* 0x0000002c186f7223 */ /* 0x081fe2000000006f */
[-C--:B------:R-:W-:Y:S01]  /*1dc0*/  FFMA R110, R25, R44.reuse, R110 ;  /* 0x0000002c196e7223 */ /* 0x080fe2000000006e */
[-C--:B------:R-:W-:Y:S01]  /*1dd0*/  FFMA R109, R26, R44.reuse, R109 ;  /* 0x0000002c1a6d7223 */ /* 0x080fe2000000006d */
[----:B------:R-:W0:Y:S01]  /*1de0*/  LDS.128 R8, [R23+0xc00] ;  /* 0x000c000017087984 */ /* 0x000e220000000c00 */
[-C--:B------:R-:W-:Y:S01]  /*1df0*/  FFMA R62, R27, R44.reuse, R62 ;  /* 0x0000002c1b3e7223 */ /* 0x080fe2000000003e */
[-C--:B--2---:R-:W-:Y:S01]  /*1e00*/  FFMA R64, R40, R44.reuse, R64 ;  /* 0x0000002c28407223 */ /* 0x084fe20000000040 */
[-C--:B------:R-:W-:Y:S01]  /*1e10*/  FFMA R72, R41, R44.reuse, R72 ;  /* 0x0000002c29487223 */ /* 0x080fe20000000048 */
[----:B------:R-:W2:Y:S01]  /*1e20*/  LDS.128 R16, [R28+0xd00] ;  /* 0x000d00001c107984 */ /* 0x000ea20000000c00 */
        /* <DEDUP_REMOVED lines=26> */
[C---:B-1----:R-:W-:Y:S01]  /*1fd0*/  FFMA R47, R24.reuse, R36, R90 ;  /* 0x00000024182f7223 */ /* 0x042fe2000000005a */
        /* <DEDUP_REMOVED lines=32> */
[-C--:B0-----:R-:W-:Y:S01]  /*21e0*/  FFMA R111, R32, R8.reuse, R111 ;  /* 0x00000008206f7223 */ /* 0x081fe2000000006f */
[-C--:B------:R-:W-:Y:S01]  /*21f0*/  FFMA R110, R33, R8.reuse, R110 ;  /* 0x00000008216e7223 */ /* 0x080fe2000000006e */
[-C--:B------:R-:W-:Y:S01]  /*2200*/  FFMA R109, R34, R8.reuse, R109 ;  /* 0x00000008226d7223 */ /* 0x080fe2000000006d */
[-C--:B------:R-:W-:Y:S01]  /*2210*/  FFMA R40, R35, R8.reuse, R62 ;  /* 0x0000000823287223 */ /* 0x080fe2000000003e */
[-C--:B--2---:R-:W-:Y:S01]  /*2220*/  FFMA R64, R16, R8.reuse, R64 ;  /* 0x0000000810407223 */ /* 0x084fe20000000040 */
        /* <DEDUP_REMOVED lines=28> */
[C---:B-1----:R-:W-:Y:S01]  /*23f0*/  FFMA R37, R34.reuse, R25, R99 ;  /* 0x0000001922257223 */ /* 0x042fe20000000063 */
[C---:B------:R-:W-:Y:S01]  /*2400*/  FFMA R38, R34.reuse, R26, R98 ;  /* 0x0000001a22267223 */ /* 0x040fe20000000062 */
[-C--:B------:R-:W-:Y:S01]  /*2410*/  FFMA R39, R34, R27.reuse, R97 ;  /* 0x0000001b22277223 */ /* 0x080fe20000000061 */
[----:B------:R-:W0:Y:S01]  /*2420*/  LDS.128 R60, [R28+0xe00] ;  /* 0x000e00001c3c7984 */ /* 0x000e220000000c00 */
[----:B------:R-:W-:Y:S01]  /*2430*/  ISETP.LE.AND P1, PT, R96, UR4, PT ;  /* 0x0000000460007c0c */ /* 0x000fe2000bf23270 */
[-C--:B------:R-:W-:Y:S01]  /*2440*/  FFMA R44, R32, R27.reuse, R44 ;  /* 0x0000001b202c7223 */ /* 0x080fe2000000002c */
[----:B------:R-:W-:Y:S01]  /*2450*/  ISETP.LE.AND P0, PT, R96, UR4, PT ;  /* 0x0000000460007c0c */ /* 0x000fe2000bf03270 */
[----:B------:R1:W2:Y:S01]  /*2460*/  LDS.128 R8, [R28+0xf00] ;  /* 0x000f00001c087984 */ /* 0x0002a20000000c00 */
[----:B------:R-:W-:Y:S01]  /*2470*/  FFMA R31, R33, R27, R31 ;  /* 0x0000001b211f7223 */ /* 0x000fe2000000001f */
[C---:B------:R-:W-:Y:S01]  /*2480*/  FFMA R107, R35.reuse, R24, R107 ;  /* 0x00000018236b7223 */ /* 0x040fe2000000006b */
[C---:B------:R-:W-:Y:S01]  /*2490*/  FFMA R106, R35.reuse, R25, R106 ;  /* 0x00000019236a7223 */ /* 0x040fe2000000006a */
[----:B------:R3:W4:Y:S01]  /*24a0*/  LDS.128 R96, [R23+0xf00] ;  /* 0x000f000017607984 */ /* 0x0007220000000c00 */
[C---:B------:R-:W-:Y:S01]  /*24b0*/  FFMA R105, R35.reuse, R26, R105 ;  /* 0x0000001a23697223 */ /* 0x040fe20000000069 */
[-C--:B------:R-:W-:Y:S01]  /*24c0*/  FFMA R104, R35, R27.reuse, R104 ;  /* 0x0000001b23687223 */ /* 0x080fe20000000068 */
[-C--:B------:R-:W-:Y:S01]  /*24d0*/  FFMA R71, R16, R27.reuse, R71 ;  /* 0x0000001b10477223 */ /* 0x080fe20000000047 */
[-C--:B------:R-:W-:Y:S01]  /*24e0*/  FFMA R79, R17, R27.reuse, R79 ;  /* 0x0000001b114f7223 */ /* 0x080fe2000000004f */
[----:B------:R-:W-:Y:S01]  /*24f0*/  FFMA R87, R18, R27, R87 ;  /* 0x0000001b12577223 */ /* 0x000fe20000000057 */
[C---:B------:R-:W-:Y:S01]  /*2500*/  FFMA R103, R19.reuse, R24, R103 ;  /* 0x0000001813677223 */ /* 0x040fe20000000067 */
[C---:B------:R-:W-:Y:S01]  /*2510*/  FFMA R102, R19.reuse, R25, R102 ;  /* 0x0000001913667223 */ /* 0x040fe20000000066 */
[C---:B------:R-:W-:Y:S01]  /*2520*/  FFMA R101, R19.reuse, R26, R101 ;  /* 0x0000001a13657223 */ /* 0x040fe20000000065 */
[----:B------:R-:W-:Y:S01]  /*2530*/  FFMA R100, R19, R27, R100 ;  /* 0x0000001b13647223 */ /* 0x000fe20000000064 */
[C---:B------:R-:W-:Y:S01]  /*2540*/  FFMA R47, R32.reuse, R24, R47 ;  /* 0x00000018202f7223 */ /* 0x040fe2000000002f */
[CC--:B------:R-:W-:Y:S01]  /*2550*/  FFMA R46, R32.reuse, R25.reuse, R46 ;  /* 0x00000019202e7223 */ /* 0x0c0fe2000000002e */
[----:B------:R-:W-:Y:S01]  /*2560*/  FFMA R45, R32, R26, R45 ;  /* 0x0000001a202d7223 */ /* 0x000fe2000000002d */
[C---:B-1----:R-:W-:Y:S01]  /*2570*/  FFMA R28, R33.reuse, R24, R113 ;  /* 0x00000018211c7223 */ /* 0x042fe20000000071 */
[CC--:B------:R-:W-:Y:S01]  /*2580*/  FFMA R29, R33.reuse, R25.reuse, R29 ;  /* 0x00000019211d7223 */ /* 0x0c0fe2000000001d */
[----:B------:R-:W-:Y:S01]  /*2590*/  FFMA R30, R33, R26, R30 ;  /* 0x0000001a211e7223 */ /* 0x000fe2000000001e */
[-C--:B------:R-:W-:Y:S01]  /*25a0*/  FFMA R36, R34, R24.reuse, R112 ;  /* 0x0000001822247223 */ /* 0x080fe20000000070 */
[C---:B------:R-:W-:Y:S01]  /*25b0*/  FFMA R68, R16.reuse, R24, R68 ;  /* 0x0000001810447223 */ /* 0x040fe20000000044 */
[CC--:B------:R-:W-:Y:S01]  /*25c0*/  FFMA R69, R16.reuse, R25.reuse, R69 ;  /* 0x0000001910457223 */ /* 0x0c0fe20000000045 */
[----:B------:R-:W-:Y:S01]  /*25d0*/  FFMA R70, R16, R26, R70 ;  /* 0x0000001a10467223 */ /* 0x000fe20000000046 */
[C---:B------:R-:W-:Y:S01]  /*25e0*/  FFMA R76, R17.reuse, R24, R76 ;  /* 0x00000018114c7223 */ /* 0x040fe2000000004c */
[CC--:B------:R-:W-:Y:S01]  /*25f0*/  FFMA R77, R17.reuse, R25.reuse, R77 ;  /* 0x00000019114d7223 */ /* 0x0c0fe2000000004d */
[----:B------:R-:W-:Y:S01]  /*2600*/  FFMA R78, R17, R26, R78 ;  /* 0x0000001a114e7223 */ /* 0x000fe2000000004e */
        /* <DEDUP_REMOVED lines=35> */
[----:B------:R-:W-:-:S02]  /*2840*/  LEA R51, R5, R21, 0xc ;  /* 0x0000001505337211 */ /* 0x000fc400078e60ff */
[----:B------:R-:W-:Y:S01]  /*2850*/  LEA R48, R5, R22, 0xc ;  /* 0x0000001605307211 */ /* 0x000fe200078e60ff */
[----:B---34-:R-:W-:Y:S06]  /*2860*/  @P1 BRA `(.L_x_0) ;  /* 0x0000000000501947 */ /* 0x018fec0003800000 */
[----:B------:R-:W-:Y:S02]  /*2870*/  SHF.L.U32 R23, R2, 0xb, RZ ;  /* 0x0000000b02177819 */ /* 0x000fe400000006ff */
[C---:B------:R-:W-:Y:S02]  /*2880*/  LOP3.LUT R2, R20.reuse, 0xffff, RZ, 0xc0, !PT ;  /* 0x0000ffff14027812 */ /* 0x040fe400078ec0ff */
[----:B------:R-:W-:Y:S02]  /*2890*/  SHF.L.U32 R49, R20, 0x4, RZ ;  /* 0x0000000414317819 */ /* 0x000fe400000006ff */
[----:B------:R-:W-:Y:S02]  /*28a0*/  LOP3.LUT R20, R23, 0x800, RZ, 0xc0, !PT ;  /* 0x0000080017147812 */ /* 0x000fe400078ec0ff */
[----:B------:R-:W-:Y:S02]  /*28b0*/  LEA R21, R5, R21, 0xc ;  /* 0x0000001505157211 */ /* 0x000fe400078e60ff */
[----:B------:R-:W-:-:S02]  /*28c0*/  SHF.R.U32.HI R2, RZ, 0x1, R2 ;  /* 0x00000001ff027819 */ /* 0x000fc40000011602 */
[C---:B------:R-:W-:Y:S02]  /*28d0*/  LOP3.LUT R23, R49.reuse, 0x7fe00, RZ, 0xc0, !PT ;  /* 0x0007fe0031177812 */ /* 0x040fe400078ec0ff */
[----:B------:R-:W-:Y:S02]  /*28e0*/  LOP3.LUT R49, R49, 0x1f0, RZ, 0xc0, !PT ;  /* 0x000001f031317812 */ /* 0x000fe400078ec0ff */
[----:B------:R-:W-:Y:S02]  /*28f0*/  IADD3 R21, PT, PT, R20, R21, RZ ;  /* 0x0000001514157210 */ /* 0x000fe40007ffe0ff */
[----:B------:R-:W-:Y:S02]  /*2900*/  LOP3.LUT R2, R2, 0xffff, RZ, 0xc0, !PT ;  /* 0x0000ffff02027812 */ /* 0x000fe400078ec0ff */
[----:B------:R-:W-:Y:S02]  /*2910*/  IADD3 R22, PT, PT, R49, R22, R23 ;  /* 0x0000001631167210 */ /* 0x000fe40007ffe017 */
[----:B------:R-:W-:-:S02]  /*2920*/  LEA R21, R2, R21, 0x2 ;  /* 0x0000001502157211 */ /* 0x000fc400078e10ff */
[C---:B------:R-:W-:Y:S02]  /*2930*/  LEA R22, R5.reuse, R22, 0xc ;  /* 0x0000001605167211 */ /* 0x040fe400078e60ff */
[----:B------:R-:W-:Y:S01]  /*2940*/  LOP3.LUT R5, R5, 0x1, RZ, 0x3c, !PT ;  /* 0x0000000105057812 */ /* 0x000fe200078e3cff */
[----:B-----5:R0:W-:Y:S04]  /*2950*/  STS [R21], R92 ;  /* 0x0000005c15007388 */ /* 0x0201e80000000800 */
[----:B------:R0:W-:Y:S04]  /*2960*/  STS [R21+0x200], R93 ;  /* 0x0002005d15007388 */ /* 0x0001e80000000800 */
[----:B------:R0:W-:Y:S04]  /*2970*/  STS [R21+0x400], R94 ;  /* 0x0004005e15007388 */ /* 0x0001e80000000800 */
[----:B------:R0:W-:Y:S04]  /*2980*/  STS [R21+0x600], R95 ;  /* 0x0006005f15007388 */ /* 0x0001e80000000800 */
[----:B------:R0:W-:Y:S01]  /*2990*/  STS.128 [R22], R12 ;  /* 0x0000000c16007388 */ /* 0x0001e20000000c00 */
[----:B------:R-:W-:Y:S06]  /*29a0*/  BAR.SYNC.DEFER_BLOCKING 0x0 ;  /* 0x0000000000007b1d */ /* 0x000fec0000010000 */
.L_x_0:
[----:B------:R-:W-:Y:S01]  /*29b0*/  LEA R109, R7, R48, 0x2 ;  /* 0x00000030076d7211 */ /* 0x000fe200078e10ff */
[----:B------:R-:W-:Y:S01]  /*29c0*/  FFMA R20, R60, R96, R47 ;  /* 0x000000603c147223 */ /* 0x000fe2000000002f */
[----:B------:R-:W-:Y:S01]  /*29d0*/  LEA R108, R0, R51, 0x2 ;  /* 0x00000033006c7211 */ /* 0x000fe200078e10ff */
[C---:B0-----:R-:W-:Y:S01]  /*29e0*/  FFMA R21, R60.reuse, R97, R46 ;  /* 0x000000613c157223 */ /* 0x041fe2000000002e */
[C---:B------:R-:W-:Y:S01]  /*29f0*/  FFMA R22, R60.reuse, R98, R45 ;  /* 0x000000623c167223 */ /* 0x040fe2000000002d */
[----:B------:R-:W-:Y:S01]  /*2a00*/  FFMA R23, R60, R99, R44 ;  /* 0x000000633c177223 */ /* 0x000fe2000000002c */
[----:B------:R3:W0:Y:S01]  /*2a10*/  LDS.128 R48, [R109] ;  /* 0x000000006d307984 */ /* 0x0006220000000c00 */
[----:B------:R-:W1:Y:S01]  /*2a20*/  LDC R2, c[0x0][0x39c] ;  /* 0x0000e700ff027b82 */ /* 0x000e620000000800 */
[----:B------:R-:W-:Y:S01]  /*2a30*/  IADD3 R4, P1, PT, R4, 0x20, RZ ;  /* 0x0000002004047810 */ /* 0x000fe20007f3e0ff */
[C---:B------:R-:W-:Y:S01]  /*2a40*/  FFMA R28, R61.reuse, R96, R28 ;  /* 0x000000603d1c7223 */ /* 0x040fe2000000001c */
[----:B------:R3:W2:Y:S01]  /*2a50*/  LDS.128 R56, [R108] ;  /* 0x000000006c387984 */ /* 0x0006a20000000c00 */
[C---:B------:R-:W-:Y:S01]  /*2a60*/  FFMA R29, R61.reuse, R97, R29 ;  /* 0x000000613d1d7223 */ /* 0x040fe2000000001d */
[C---:B------:R-:W-:Y:S01]  /*2a70*/  FFMA R30, R61.reuse, R98, R30 ;  /* 0x000000623d1e7223 */ /* 0x040fe2000000001e */
[----:B------:R-:W-:Y:S01]  /*2a80*/  FFMA R31, R61, R99, R31 ;  /* 0x000000633d1f7223 */ /* 0x000fe2000000001f */
[----:B------:R3:W4:Y:S01]  /*2a90*/  LDS.128 R52, [R108+0x100] ;  /* 0x000100006c347984 */ /* 0x0007220000000c00 */
[C---:B------:R-:W-:Y:S01]  /*2aa0*/  FFMA R36, R62.reuse, R96, R36 ;  /* 0x000000603e247223 */ /* 0x040fe20000000024 */
[C---:B------:R-:W-:Y:S01]  /*2ab0*/  FFMA R37, R62.reuse, R97, R37 ;  /* 0x000000613e257223 */ /* 0x040fe20000000025 */
[C---:B------:R-:W-:Y:S01]  /*2ac0*/  FFMA R38, R62.reuse, R98, R38 ;  /* 0x000000623e267223 */ /* 0x040fe20000000026 */
[----:B------:R3:W0:Y:S01]  /*2ad0*/  LDS.128 R44, [R109+0x100] ;  /* 0x000100006d2c7984 */ /* 0x0006220000000c00 */
        /* <DEDUP_REMOVED lines=21> */
[----:B------:R-:W-:-:S02]  /*2c30*/  IADD3.X R3, PT, PT, RZ, R3, RZ, P1, !PT ;  /* 0x00000003ff037210 */ /* 0x000fc40000ffe4ff */
[----:B-1----:R-:W-:Y:S01]  /*2c40*/  LEA R6, R2, R6, 0x3 ;  /* 0x0000000602067211 */ /* 0x002fe200078e18ff */
[----:B--234-:R-:W-:Y:S06]  /*2c50*/  @!P0 BRA `(.L_x_1) ;  /* 0xffffffd8007c8947 */ /* 0x01cfec000383ffff */
[----:B------:R-:W1:Y:S01]  /*2c60*/  S2R R3, SR_CTAID.Y ;  /* 0x0000000000037919 */ /* 0x000e620000002600 */
[----:B-----5:R-:W2:Y:S01]  /*2c70*/  LDC.64 R12, c[0x0][0x390] ;  /* 0x0000e400ff0c7b82 */ /* 0x020ea20000000a00 */
[----:B------:R-:W3:Y:S01]  /*2c80*/  S2R R4, SR_CTAID.X ;  /* 0x0000000000047919 */ /* 0x000ee20000002500 */
[----:B-1----:R-:W-:Y:S02]  /*2c90*/  LEA R3, R3, R0, 0x7 ;  /* 0x0000000003037211 */ /* 0x002fe400078e38ff */
[----:B---3--:R-:W-:-:S05]  /*2ca0*/  LEA R7, R4, R7, 0x7 ;  /* 0x0000000704077211 */ /* 0x008fca00078e38ff */
[C---:B------:R-:W-:Y:S01]  /*2cb0*/  IMAD R5, R3.reuse, R2, R7 ;  /* 0x0000000203057224 */ /* 0x040fe200078e0207 */
[----:B------:R-:W-:-:S03]  /*2cc0*/  IADD3 R3, PT, PT, R3, 0x40, RZ ;  /* 0x0000004003037810 */ /* 0x000fc60007ffe0ff */
[----:B--2---:R-:W-:-:S04]  /*2cd0*/  IMAD.WIDE R4, R5, 0x4, R12 ;  /* 0x0000000405047825 */ /* 0x004fc800078e020c */
[----:B------:R-:W-:Y:S01]  /*2ce0*/  IMAD R3, R3, R2, R7 ;  /* 0x0000000203037224 */ /* 0x000fe200078e0207 */
[----:B------:R-:W-:Y:S01]  /*2cf0*/  STG.E.128 desc[UR8][R4.64], R16 ;  /* 0x0000001004007986 */ /* 0x000fe2000c101d08 */
[----:B------:R-:W-:-:S04]  /*2d00*/  IMAD.WIDE R6, R2, 0x4, R4 ;  /* 0x0000000402067825 */ /* 0x000fc800078e0204 */
[----:B------:R-:W-:Y:S01]  /*2d10*/  IMAD.WIDE R12, R3, 0x4, R12 ;  /* 0x00000004030c7825 */ /* 0x000fe200078e020c */
[----:B------:R-:W-:Y:S03]  /*2d20*/  STG.E.128 desc[UR8][R6.64], R24 ;  /* 0x0000001806007986 */ /* 0x000fe6000c101d08 */
[----:B------:R-:W-:-:S04]  /*2d30*/  IMAD.WIDE R8, R2, 0x4, R6 ;  /* 0x0000000402087825 */ /* 0x000fc800078e0206 */
[C---:B------:R-:W-:Y:S01]  /*2d40*/  IMAD.WIDE R14, R2.reuse, 0x4, R12 ;  /* 0x00000004020e7825 */ /* 0x040fe200078e020c */
[----:B------:R-:W-:Y:S03]  /*2d50*/  STG.E.128 desc[UR8][R8.64], R32 ;  /* 0x0000002008007986 */ /* 0x000fe6000c101d08 */
[----:B------:R-:W-:-:S04]  /*2d60*/  IMAD.WIDE R10, R2, 0x4, R8 ;  /* 0x00000004020a7825 */ /* 0x000fc800078e0208 */
[C---:B0-----:R-:W-:Y:S01]  /*2d70*/  IMAD.WIDE R44, R2.reuse, 0x4, R14 ;  /* 0x00000004022c7825 */ /* 0x041fe200078e020e */
[----:B------:R-:W-:Y:S04]  /*2d80*/  STG.E.128 desc[UR8][R10.64], R40 ;  /* 0x000000280a007986 */ /* 0x000fe8000c101d08 */
[----:B------:R-:W-:Y:S01]  /*2d90*/  STG.E.128 desc[UR8][R4.64+0x100], R20 ;  /* 0x0001001404007986 */ /* 0x000fe2000c101d08 */
[----:B------:R-:W-:-:S03]  /*2da0*/  IMAD.WIDE R2, R2, 0x4, R44 ;  /* 0x0000000402027825 */ /* 0x000fc600078e022c */
[----:B------:R-:W-:Y:S04]  /*2db0*/  STG.E.128 desc[UR8][R6.64+0x100], R28 ;  /* 0x0001001c06007986 */ /* 0x000fe8000c101d08 */
        /* <DEDUP_REMOVED lines=9> */
[----:B------:R-:W-:Y:S01]  /*2e50*/  STG.E.128 desc[UR8][R2.64+0x100], R96 ;  /* 0x0001006002007986 */ /* 0x000fe2000c101d08 */
[----:B------:R-:W-:Y:S05]  /*2e60*/  EXIT ;  /* 0x000000000000794d */ /* 0x000fea0003800000 */
.L_x_2:
[----:B------:R-:W-:-:S00]  /*2e70*/  BRA `(.L_x_2) ;  /* 0xfffffffc00fc7947 */ /* 0x000fc0000383ffff */
[----:B------:R-:W-:-:S00]  /*2e80*/  NOP ;  /* 0x0000000000007918 */ /* 0x000fc00000000000 */
[----:B------:R-:W-:-:S00]  /*2e90*/  NOP ;  /* 0x0000000000007918 */ /* 0x000fc00000000000 */
[----:B------:R-:W-:-:S00]  /*2ea0*/  NOP ;  /* 0x0000000000007918 */ /* 0x000fc00000000000 */
[----:B------:R-:W-:-:S00]  /*2eb0*/  NOP ;  /* 0x0000000000007918 */ /* 0x000fc00000000000 */
[----:B------:R-:W-:-:S00]  /*2ec0*/  NOP ;  /* 0x0000000000007918 */ /* 0x000fc00000000000 */
[----:B------:R-:W-:-:S00]  /*2ed0*/  NOP ;  /* 0x0000000000007918 */ /* 0x000fc00000000000 */
[----:B------:R-:W-:-:S00]  /*2ee0*/  NOP ;  /* 0x0000000000007918 */ /* 0x000fc00000000000 */
[----:B------:R-:W-:-:S00]  /*2ef0*/  NOP ;  /* 0x0000000000007918 */ /* 0x000fc00000000000 */
.L_x_14:


//--------------------- .text._Z7gemm_v1ILi128ELi8ELi128ELi8ELi8ELb0EEvPfS0_S0_iii --------------------------
	.section	.text._Z7gemm_v1ILi128ELi8ELi128ELi8ELi8ELb0EEvPfS0_S0_iii,"ax",@progbits
	.align	128
        .global         _Z7gemm_v1ILi128ELi8ELi128ELi8ELi8ELb0EEvPfS0_S0_iii
        .type           _Z7gemm_v1ILi128ELi8ELi128ELi8ELi8ELb0EEvPfS0_S0_iii,@function
        .size           _Z7gemm_v1ILi128ELi8ELi128ELi8ELi8ELb0EEvPfS0_S0_iii,(.L_x_15 - _Z7gemm_v1ILi128ELi8ELi128ELi8ELi8ELb0EEvPfS0_S0_iii)
        .other          _Z7gemm_v1ILi128ELi8ELi128ELi8ELi8ELb0EEvPfS0_S0_iii,@"STO_CUDA_ENTRY STV_DEFAULT"
_Z7gemm_v1ILi128ELi8ELi128ELi8ELi8ELb0EEvPfS0_S0_iii:
.text._Z7gemm_v1ILi128ELi8ELi128ELi8ELi8ELb0EEvPfS0_S0_iii:
        /* <DEDUP_REMOVED lines=9> */
[----:B------:R-:W4:Y:S01]  /*0090*/  LDC.64 R4, c[0x0][0x388] ;  /* 0x0000e200ff047b82 */ /* 0x000f220000000a00 */
[----:B0-----:R-:W-:-:S02]  /*00a0*/  SHF.L.U32 R3, R10, 0x2, RZ ;  /* 0x000000020a037819 */ /* 0x001fc400000006ff */
[----:B---3--:R-:W-:Y:S02]  /*00b0*/  LEA R0, R17, R10, 0x4 ;  /* 0x0000000a11007211 */ /* 0x008fe400078e20ff */
[----:B------:R-:W-:Y:S02]  /*00c0*/  LOP3.LUT R3, R3, 0x4, RZ, 0xc0, !PT ;  /* 0x0000000403037812 */ /* 0x000fe400078ec0ff */
[----:B------:R-:W-:-:S04]  /*00d0*/  LOP3.LUT R2, R0, 0xffff, RZ, 0xc0, !PT ;  /* 0x0000ffff00027812 */ /* 0x000fc800078ec0ff */
[----:B------:R-:W-:-:S04]  /*00e0*/  SHF.R.U32.HI R2, RZ, 0x1, R2 ;  /* 0x00000001ff027819 */ /* 0x000fc80000011602 */
[----:B------:R-:W-:Y:S01]  /*00f0*/  LOP3.LUT R6, R2, 0xffff, RZ, 0xc0, !PT ;  /* 0x0000ffff02067812 */ /* 0x000fe200078ec0ff */
[----:B-1----:R-:W-:-:S04]  /*0100*/  IMAD R2, R8, UR4, RZ ;  /* 0x0000000408027c24 */ /* 0x002fc8000f8e02ff */
[----:B------:R-:W-:Y:S01]  /*0110*/  IMAD R8, R6, R8, R3 ;  /* 0x0000000806087224 */ /* 0x000fe200078e0203 */
[----:B------:R-:W-:Y:S02]  /*0120*/  SHF.L.U32 R3, R2, 0x7, RZ ;  /* 0x0000000702037819 */ /* 0x000fe400000006ff */
[----:B------:R-:W-:Y:S02]  /*0130*/  SHF.L.U32 R2, R0, 0x2, RZ ;  /* 0x0000000200027819 */ /* 0x000fe400000006ff */
[----:B------:R-:W-:Y:S02]  /*0140*/  SHF.R.S32.HI R12, RZ, 0x1f, R8 ;  /* 0x0000001fff0c7819 */ /* 0x000fe40000011408 */
[C---:B------:R-:W-:Y:S02]  /*0150*/  IADD3 R9, P0, PT, R3.reuse, R8, RZ ;  /* 0x0000000803097210 */ /* 0x040fe40007f1e0ff */
[----:B------:R-:W-:Y:S02]  /*0160*/  LOP3.LUT R8, R2, 0x7c, RZ, 0xc0, !PT ;  /* 0x0000007c02087812 */ /* 0x000fe400078ec0ff */
[----:B------:R-:W-:-:S02]  /*0170*/  LEA.HI.X.SX32 R12, R3, R12, 0x1, P0 ;  /* 0x0000000c030c7211 */ /* 0x000fc400000f0eff */
[----:B-----5:R-:W-:Y:S02]  /*0180*/  SHF.L.U32 R3, R7, 0x7, RZ ;  /* 0x0000000707037819 */ /* 0x020fe400000006ff */
[----:B------:R-:W-:Y:S02]  /*0190*/  SHF.R.U32.HI R7, RZ, 0x5, R0 ;  /* 0x00000005ff077819 */ /* 0x000fe40000011600 */
[----:B--2---:R-:W-:Y:S01]  /*01a0*/  LEA R2, P0, R9, UR6, 0x2 ;  /* 0x0000000609027c11 */ /* 0x004fe2000f8010ff */
[----:B----4-:R-:W-:-:S03]  /*01b0*/  IMAD.WIDE.U32 R4, R3, 0x4, R4 ;  /* 0x0000000403047825 */ /* 0x010fc600078e0004 */
[----:B------:R-:W-:Y:S01]  /*01c0*/  LEA.HI.X R3, R9, UR7, R12, 0x2, P0 ;  /* 0x0000000709037c11 */ /* 0x000fe200080f140c */
[----:B------:R-:W-:-:S04]  /*01d0*/  IMAD R9, R7, UR10, R8 ;  /* 0x0000000a07097c24 */ /* 0x000fc8000f8e0208 */
[----:B------:R-:W-:Y:S01]  /*01e0*/  IMAD.WIDE R4, R9, 0x4, R4 ;  /* 0x0000000409047825 */ /* 0x000fe200078e0204 */
[----:B------:R-:W2:Y:S04]  /*01f0*/  LDG.E.128.CONSTANT R92, desc[UR8][R2.64] ;  /* 0x00000008025c7981 */ /* 0x000ea8000c1e9d00 */
[----:B------:R0:W3:Y:S01]  /*0200*/  LDG.E.128.CONSTANT R12, desc[UR8][R4.64] ;  /* 0x00000008040c7981 */ /* 0x0000e2000c1e9d00 */
[----:B------:R-:W1:Y:S01]  /*0210*/  S2UR UR6, SR_CgaCtaId ;  /* 0x00000000000679c3 */ /* 0x000e620000008800 */
[----:B------:R-:W-:Y:S01]  /*0220*/  UMOV UR4, 0x400 ;  /* 0x0000040000047882 */ /* 0x000fe20000000000 */
[----:B------:R-:W-:Y:S01]  /*0230*/  SHF.L.U32 R9, R10, 0xb, RZ ;  /* 0x0000000b0a097819 */ /* 0x000fe200000006ff */
[----:B------:R-:W-:Y:S01]  /*0240*/  UIADD3 UR5, UPT, UPT, UR4, 0x2000, URZ ;  /* 0x0000200004057890 */ /* 0x000fe2000fffe0ff */
[----:B------:R-:W-:-:S02]  /*0250*/  SHF.L.U32 R0, R0, 0x4, RZ ;  /* 0x0000000400007819 */ /* 0x000fc400000006ff */
[----:B------:R-:W-:Y:S02]  /*0260*/  CS2R R98, SRZ ;  /* 0x0000000000627805 */ /* 0x000fe4000001ff00 */
[----:B------:R-:W-:Y:S02]  /*0270*/  LOP3.LUT R9, R9, 0x800, RZ, 0xc0, !PT ;  /* 0x0000080009097812 */ /* 0x000fe400078ec0ff */
[----:B------:R-:W-:Y:S02]  /*0280*/  CS2R R96, SRZ ;  /* 0x0000000000607805 */ /* 0x000fe4000001ff00 */
[----:B------:R-:W-:Y:S01]  /*0290*/  LOP3.LUT R11, R0, 0x1f0, RZ, 0xc0, !PT ;  /* 0x000001f0000b7812 */ /* 0x000fe200078ec0ff */
[----:B0-----:R-:W-:Y:S01]  /*02a0*/  HFMA2 R5, -RZ, RZ, 0, 5.9604644775390625e-08 ;  /* 0x00000001ff057431 */ /* 0x001fe200000001ff */
        /* <DEDUP_REMOVED lines=8> */
[----:B------:R-:W-:Y:S02]  /*0330*/  CS2R R74, SRZ ;  /* 0x00000000004a7805 */ /* 0x000fe4000001ff00 */
[----:B------:R-:W-:Y:S02]  /*0340*/  CS2R R72, SRZ ;  /* 0x0000000000487805 */ /* 0x000fe4000001ff00 */
[----:B------:R-:W-:Y:S02]  /*0350*/  CS2R R70, SRZ ;  /* 0x0000000000467805 */ /* 0x000fe4000001ff00 */
[----:B------:R-:W-:Y:S02]  /*0360*/  CS2R R68, SRZ ;  /* 0x0000000000447805 */ /* 0x000fe4000001ff00 */
        /* <DEDUP_REMOVED lines=16> */
[----:B------:R-:W-:Y:S02]  /*0470*/  LEA R4, R10, UR5, 0x5 ;  /* 0x000000050a047c11 */ /* 0x000fe4000f8e28ff */
[----:B------:R-:W-:-:S02]  /*0480*/  CS2R R30, SRZ ;  /* 0x00000000001e7805 */ /* 0x000fc4000001ff00 */
[----:B------:R-:W-:Y:S02]  /*0490*/  IADD3 R7, PT, PT, R7, 0x8, RZ ;  /* 0x0000000807077810 */ /* 0x000fe40007ffe0ff */
[----:B------:R-:W-:Y:S02]  /*04a0*/  CS2R R28, SRZ ;  /* 0x00000000001c7805 */ /* 0x000fe4000001ff00 */
[----:B------:R-:W-:Y:S02]  /*04b0*/  CS2R R26, SRZ ;  /* 0x00000000001a7805 */ /* 0x000fe4000001ff00 */
[----:B------:R-:W-:Y:S02]  /*04c0*/  CS2R R24, SRZ ;  /* 0x0000000000187805 */ /* 0x000fe4000001ff00 */
[----:B------:R-:W-:Y:S01]  /*04d0*/  CS2R R22, SRZ ;  /* 0x0000000000167805 */ /* 0x000fe2000001ff00 */
[----:B------:R-:W-:Y:S01]  /*04e0*/  IMAD R6, R7, UR10, R8 ;  /* 0x0000000a07067c24 */ /* 0x000fe2000f8e0208 */
[----:B------:R-:W-:-:S02]  /*04f0*/  CS2R R20, SRZ ;  /* 0x0000000000147805 */ /* 0x000fc4000001ff00 */
[----:B------:R-:W-:Y:S01]  /*0500*/  CS2R R18, SRZ ;  /* 0x0000000000127805 */ /* 0x000fe2000001ff00 */
[----:B--2---:R-:W-:Y:S04]  /*0510*/  STS [R9], R92 ;  /* 0x0000005c09007388 */ /* 0x004fe80000000800 */
[----:B------:R-:W-:Y:S04]  /*0520*/  STS [R9+0x200], R93 ;  /* 0x0002005d09007388 */ /* 0x000fe80000000800 */
[----:B------:R-:W-:Y:S04]  /*0530*/  STS [R9+0x400], R94 ;  /* 0x0004005e09007388 */ /* 0x000fe80000000800 */
[----:B------:R-:W-:Y:S04]  /*0540*/  STS [R9+0x600], R95 ;  /* 0x0006005f09007388 */ /* 0x000fe80000000800 */
[----:B---3--:R0:W-:Y:S01]  /*0550*/  STS.128 [R0], R12 ;  /* 0x0000000c00007388 */ /* 0x0081e20000000c00 */
[----:B------:R-:W-:Y:S01]  /*0560*/  BAR.SYNC.DEFER_BLOCKING 0x0 ;  /* 0x0000000000007b1d */ /* 0x000fe20000010000 */
[----:B0-----:R-:W-:-:S02]  /*0570*/  LEA R0, R17, UR4, 0x5 ;  /* 0x0000000411007c11 */ /* 0x001fc4000f8e28ff */
[----:B------:R-:W-:-:S03]  /*0580*/  CS2R R16, SRZ ;  /* 0x0000000000107805 */ /* 0x000fc6000001ff00 */
[----:B------:R-:W-:Y:S01]  /*0590*/  UMOV UR4, URZ ;  /* 0x000000ff00047c82 */ /* 0x000fe20008000000 */
[----:B------:R-:W0:Y:S04]  /*05a0*/  LDS.128 R56, [R0] ;  /* 0x0000000000387984 */ /* 0x000e280000000c00 */
[----:B------:R-:W1:Y:S04]  /*05b0*/  LDS.128 R52, [R0+0x10] ;  /* 0x0000100000347984 */ /* 0x000e680000000c00 */
[----:B------:R-:W2:Y:S04]  /*05c0*/  LDS.128 R48, [R4] ;  /* 0x0000000004307984 */ /* 0x000ea80000000c00 */
[----:B------:R3:W4:Y:S02]  /*05d0*/  LDS.128 R44, [R4+0x10] ;  /* 0x00001000042c7984 */ /* 0x0007240000000c00 */
[----:B---3--:R-:W-:-:S04]  /*05e0*/  IADD3 R4, P0, PT, R2, 0x20, RZ ;  /* 0x0000002002047810 */ /* 0x008fc80007f1e0ff */
[----:B------:R-:W-:-:S09]  /*05f0*/  IADD3.X R3, PT, PT, RZ, R3, RZ, P0, !PT ;  /* 0x00000003ff037210 */ /* 0x000fd200007fe4ff */
.L_x_4:
[----:B------:R-:W3:Y:S01]  /*0600*/  S2R R105, SR_CgaCtaId ;  /* 0x0000000000697919 */ /* 0x000ee20000008800 */
[-C--:B0---4-:R-:W-:Y:S01]  /*0610*/  FFMA R9, R44, R56.reuse, R20 ;  /* 0x000000382c097223 */ /* 0x091fe20000000014 */
[----:B------:R-:W-:Y:S01]  /*0620*/  MOV R20, 0x400 ;  /* 0x0000040000147802 */ /* 0x000fe20000000f00 */
[-C--:B--2---:R-:W-:Y:S01]  /*0630*/  FFMA R118, R48, R56.reuse, R16 ;  /* 0x0000003830767223 */ /* 0x084fe20000000010 */
[----:B------:R-:W0:Y:S01]  /*0640*/  S2R R2, SR_TID.Y ;  /* 0x0000000000027919 */ /* 0x000e220000002200 */
[----:B------:R-:W-:Y:S01]  /*0650*/  SHF.L.U32 R8, R5, 0xc, RZ ;  /* 0x0000000c05087819 */ /* 0x000fe200000006ff */
[-C--:B------:R-:W-:Y:S01]  /*0660*/  FFMA R10, R45, R56.reuse, R21 ;  /* 0x000000382d0a7223 */ /* 0x080fe20000000015 */
[----:B------:R-:W-:Y:S01]  /*0670*/  IADD3 R16, PT, PT, R20, 0x2000, RZ ;  /* 0x0000200014107810 */ /* 0x000fe20007ffe0ff */
[----:B------:R-:W2:Y:S01]  /*0680*/  S2R R0, SR_TID.X ;  /* 0x0000000000007919 */ /* 0x000ea20000002100 */
[----:B------:R-:W-:Y:S01]  /*0690*/  LOP3.LUT R8, R8, 0x1000, RZ, 0x3c, !PT ;  /* 0x0000100008087812 */ /* 0x000fe200078e3cff */
        /* <DEDUP_REMOVED lines=22> */
[C---:B---3--:R-:W-:Y:S01]  /*0800*/  LEA R20, R105.reuse, R20, 0x18 ;  /* 0x0000001469147211 */ /* 0x048fe200078ec0ff */
[----:B------:R-:W-:Y:S01]  /*0810*/  FFMA R32, R48, R58, R32 ;  /* 0x0000003a30207223 */ /* 0x000fe20000000020 */
[----:B------:R-:W-:Y:S01]  /*0820*/  LEA R21, R105, R16, 0x18 ;  /* 0x0000001069157211 */ /* 0x000fe200078ec0ff */
[----:B------:R-:W-:Y:S01]  /*0830*/  FFMA R105, R45, R59, R61 ;  /* 0x0000003b2d697223 */ /* 0x000fe2000000003d */
[----:B------:R-:W-:Y:S01]  /*0840*/  IADD3 R17, PT, PT, R20, R8, RZ ;  /* 0x0000000814117210 */ /* 0x000fe20007ffe0ff */
[----:B------:R-:W-:Y:S01]  /*0850*/  FFMA R33, R49, R58, R33 ;  /* 0x0000003a31217223 */ /* 0x000fe20000000021 */
[----:B------:R-:W-:Y:S01]  /*0860*/  IADD3 R19, PT, PT, R21, R8, RZ ;  /* 0x0000000815137210 */ /* 0x000fe20007ffe0ff */
[-C--:B------:R-:W-:Y:S01]  /*0870*/  FFMA R34, R50, R58.reuse, R34 ;  /* 0x0000003a32227223 */ /* 0x080fe20000000022 */
[----:B0-----:R-:W-:Y:S01]  /*0880*/  LEA R8, R2, R17, 0x5 ;  /* 0x0000001102087211 */ /* 0x001fe200078e28ff */
[----:B------:R-:W-:Y:S01]  /*0890*/  FFMA R102, R51, R58, R35 ;  /* 0x0000003a33667223 */ /* 0x000fe20000000023 */
[----:B--2---:R-:W-:Y:S01]  /*08a0*/  LEA R22, R0, R19, 0x5 ;  /* 0x0000001300167211 */ /* 0x004fe200078e28ff */
[-C--:B-1----:R-:W-:Y:S01]  /*08b0*/  FFMA R64, R48, R52.reuse, R64 ;  /* 0x0000003430407223 */ /* 0x082fe20000000040 */
[-C--:B------:R-:W-:Y:S01]  /*08c0*/  FFMA R65, R49, R52.reuse, R65 ;  /* 0x0000003431417223 */ /* 0x080fe20000000041 */
[----:B------:R-:W-:Y:S01]  /*08d0*/  LDS.128 R28, [R8+0x200] ;  /* 0x00020000081c7984 */ /* 0x000fe20000000c00 */
[-C--:B------:R-:W-:Y:S01]  /*08e0*/  FFMA R66, R50, R52.reuse, R66 ;  /* 0x0000003432427223 */ /* 0x080fe20000000042 */
[----:B------:R-:W-:Y:S01]  /*08f0*/  FFMA R67, R51, R52, R67 ;  /* 0x0000003433437223 */ /* 0x000fe20000000043 */
[-C--:B------:R-:W-:Y:S01]  /*0900*/  FFMA R72, R48, R53.reuse, R72 ;  /* 0x0000003530487223 */ /* 0x080fe20000000048 */
[----:B------:R-:W0:Y:S01]  /*0910*/  LDS.128 R16, [R22+0x200] ;  /* 0x0002000016107984 */ /* 0x000e220000000c00 */
[-C--:B------:R-:W-:Y:S01]  /*0920*/  FFMA R73, R49, R53.reuse, R73 ;  /* 0x0000003531497223 */ /* 0x080fe20000000049 */
[-C--:B------:R-:W-:Y:S01]  /*0930*/  FFMA R74, R50, R53.reuse, R74 ;  /* 0x00000035324a7223 */ /* 0x080fe2000000004a */
[----:B------:R-:W-:Y:S01]  /*0940*/  FFMA R75, R51, R53, R75 ;  /* 0x00000035334b7223 */ /* 0x000fe2000000004b */
[----:B------:R-:W1:Y:S01]  /*0950*/  LDS.128 R24, [R8+0x210] ;  /* 0x0002100008187984 */ /* 0x000e620000000c00 */
        /* <DEDUP_REMOVED lines=8> */
[-C--:B------:R-:W-:Y:S01]  /*09e0*/  FFMA R57, R45, R58.reuse, R37 ;  /* 0x0000003a2d397223 */ /* 0x080fe20000000025 */
[----:B------:R-:W2:Y:S01]  /*09f0*/  LDS.128 R48, [R22+0x210] ;  /* 0x0002100016307984 */ /* 0x000ea20000000c00 */
[----:B------:R-:W-:Y:S01]  /*0a00*/  FFMA R58, R47, R58, R39 ;  /* 0x0000003a2f3a7223 */ /* 0x000fe20000000027 */
[C---:B------:R-:W-:Y:S01]  /*0a10*/  FFMA R68, R44.reuse, R52, R68 ;  /* 0x000000342c447223 */ /* 0x040fe20000000044 */
        /* <DEDUP_REMOVED lines=9> */
[-C--:B------:R-:W-:Y:S01]  /*0ab0*/  FFMA R88, R45, R55.reuse, R97 ;  /* 0x000000372d587223 */ /* 0x080fe20000000061 */
[CC--:B------:R-:W-:Y:S01]  /*0ac0*/  FFMA R117, R46.reuse, R55.reuse, R98 ;  /* 0x000000372e757223 */ /* 0x0c0fe20000000062 */
[----:B------:R-:W-:Y:S01]  /*0ad0*/  FFMA R119, R47, R55, R99 ;  /* 0x000000372f777223 */ /* 0x000fe20000000063 */
[-C--:B------:R-:W-:Y:S01]  /*0ae0*/  FFMA R69, R45, R52.reuse, R69 ;  /* 0x000000342d457223 */ /* 0x080fe20000000045 */
[-C--:B------:R-:W-:Y:S01]  /*0af0*/  FFMA R70, R46, R52.reuse, R70 ;  /* 0x000000342e467223 */ /* 0x080fe20000000046 */
[----:B------:R-:W-:Y:S01]  /*0b00*/  FFMA R71, R47, R52, R71 ;  /* 0x000000342f477223 */ /* 0x000fe20000000047 */
[----:B------:R-:W-:Y:S01]  /*0b10*/  UIADD3 UR4, UPT, UPT, UR4, 0x8, URZ ;  /* 0x0000000804047890 */ /* 0x000fe2000fffe0ff */
[C---:B0-----:R-:W-:Y:S01]  /*0b20*/  FFMA R91, R29.reuse, R19, R101 ;  /* 0x000000131d5b7223 */ /* 0x041fe20000000065 */
        /* <DEDUP_REMOVED lines=25> */
[C---:B--2---:R-:W-:Y:S01]  /*0cc0*/  FFMA R113, R28.reuse, R48, R9 ;  /* 0x000000301c717223 */ /* 0x044fe20000000009 */
        /* <DEDUP_REMOVED lines=16> */
[-C--:B------:R-:W-:Y:S01]  /*0dd0*/  FFMA R66, R24, R18.reuse, R66 ;  /* 0x0000001218427223 */ /* 0x080fe20000000042 */
[CC--:B------:R-:W-:Y:S01]  /*0de0*/  FFMA R74, R25.reuse, R18.reuse, R74 ;  /* 0x00000012194a7223 */ /* 0x0c0fe2000000004a */
[----:B------:R-:W-:Y:S01]  /*0df0*/  FFMA R82, R26, R18, R82 ;  /* 0x000000121a527223 */ /* 0x000fe20000000052 */
[----:B------:R-:W0:Y:S01]  /*0e00*/  LDS.128 R28, [R22+0x410] ;  /* 0x00041000161c7984 */ /* 0x000e220000000c00 */
[-C--:B------:R-:W-:Y:S01]  /*0e10*/  FFMA R67, R24, R19.reuse, R67 ;  /* 0x0000001318437223 */ /* 0x080fe20000000043 */
[CC--:B------:R-:W-:Y:S01]  /*0e20*/  FFMA R75, R25.reuse, R19.reuse, R75 ;  /* 0x00000013194b7223 */ /* 0x0c0fe2000000004b */
        /* <DEDUP_REMOVED lines=11> */
[CC--:B------:R-:W-:Y:S01]  /*0ee0*/  FFMA R69, R24.reuse, R49.reuse, R69 ;  /* 0x0000003118457223 */ /* 0x0c0fe20000000045 */
[-C--:B------:R-:W-:Y:S01]  /*0ef0*/  FFMA R70, R24, R50.reuse, R70 ;  /* 0x0000003218467223 */ /* 0x080fe20000000046 */
[CC--:B------:R-:W-:Y:S01]  /*0f00*/  FFMA R77, R25.reuse, R49.reuse, R77 ;  /* 0x00000031194d7223 */ /* 0x0c0fe2000000004d */
[-C--:B------:R-:W-:Y:S01]  /*0f10*/  FFMA R78, R25, R50.reuse, R78 ;  /* 0x00000032194e7223 */ /* 0x080fe2000000004e */
[CC--:B------:R-:W-:Y:S01]  /*0f20*/  FFMA R85, R26.reuse, R49.reuse, R85 ;  /* 0x000000311a557223 */ /* 0x0c0fe20000000055 */
[-C--:B------:R-:W-:Y:S01]  /*0f30*/  FFMA R86, R26, R50.reuse, R86 ;  /* 0x000000321a567223 */ /* 0x080fe20000000056 */
[C---:B------:R-:W-:Y:S01]  /*0f40*/  FFMA R88, R27.reuse, R49, R88 ;  /* 0x000000311b587223 */ /* 0x040fe20000000058 */
[----:B------:R-:W-:-:S02]  /*0f50*/  FFMA R63, R27, R50, R117 ;  /* 0x000000321b3f7223 */ /* 0x000fc40000000075 */
[----:B------:R-:W-:Y:S01]  /*0f60*/  LDS.128 R24, [R22+0x600] ;  /* 0x0006000016187984 */ /* 0x000fe20000000c00 */
[C---:B0-----:R-:W-:Y:S01]  /*0f70*/  FFMA R23, R32.reuse, R30, R59 ;  /* 0x0000001e20177223 */ /* 0x041fe2000000003b */
[C---:B------:R-:W-:Y:S01]  /*0f80*/  FFMA R113, R32.reuse, R28, R113 ;  /* 0x0000001c20717223 */ /* 0x040fe20000000071 */
[----:B------:R-:W0:Y:S01]  /*0f90*/  LDC R59, c[0x0][0x3a0] ;  /* 0x0000e800ff3b7b82 */ /* 0x000e220000000800 */
[----:B------:R-:W-:Y:S01]  /*0fa0*/  FFMA R112, R32, R29, R112 ;  /* 0x0000001d20707223 */ /* 0x000fe20000000070 */
[-C--:B-1----:R-:W-:Y:S01]  /*0fb0*/  FFMA R11, R34, R42.reuse, R17 ;  /* 0x0000002a220b7223 */ /* 0x082fe20000000011 */
[----:B------:R-:W-:Y:S01]  /*0fc0*/  FFMA R48, R35, R42, R16 ;  /* 0x0000002a23307223 */ /* 0x000fe20000000010 */
[-C--:B------:R-:W-:Y:S01]  /*0fd0*/  FFMA R58, R32, R40.reuse, R118 ;  /* 0x00000028203a7223 */ /* 0x080fe20000000076 */
        /* <DEDUP_REMOVED lines=19> */
[----:B0-----:R-:W-:Y:S01]  /*1110*/  ISETP.LE.AND P0, PT, R59, UR4, PT ;  /* 0x000000043b007c0c */ /* 0x001fe2000bf03270 */
[-C--:B------:R-:W-:Y:S01]  /*1120*/  FFMA R82, R38, R42.reuse, R82 ;  /* 0x0000002a26527223 */ /* 0x080fe20000000052 */
[----:B------:R-:W-:Y:S01]  /*1130*/  FFMA R44, R39, R42, R44 ;  /* 0x0000002a272c7223 */ /* 0x000fe2000000002c */
[----:B------:R-:W0:Y:S01]  /*1140*/  LDS.128 R16, [R8+0x600] ;  /* 0x0006000008107984 */ /* 0x000e220000000c00 */
        /* <DEDUP_REMOVED lines=8> */
[----:B------:R-:W-:Y:S01]  /*11d0*/  FFMA R111, R32, R31, R111 ;  /* 0x0000001f206f7223 */ /* 0x000fe2000000006f */
[----:B------:R-:W1:Y:S01]  /*11e0*/  @!P0 S2R R51, SR_CTAID.X ;  /* 0x0000000000338919 */ /* 0x000e620000002500 */
[C---:B------:R-:W-:Y:S01]  /*11f0*/  FFMA R110, R33.reuse, R28, R110 ;  /* 0x0000001c216e7223 */ /* 0x040fe2000000006e */
[C---:B------:R-:W-:Y:S01]  /*1200*/  FFMA R109, R33.reuse, R29, R109 ;  /* 0x0000001d216d7223 */ /* 0x040fe2000000006d */
[C---:B------:R-:W-:Y:S01]  /*1210*/  FFMA R108, R33.reuse, R30, R108 ;  /* 0x0000001e216c7223 */ /* 0x040fe2000000006c */
[----:B------:R-:W2:Y:S01]  /*1220*/  LDS.128 R40, [R8+0x610] ;  /* 0x0006100008287984 */ /* 0x000ea20000000c00 */
        /* <DEDUP_REMOVED lines=23> */
[----:B------:R-:W3:Y:S01]  /*13a0*/  LDS.128 R32, [R22+0x610] ;  /* 0x0006100016207984 */ /* 0x000ee20000000c00 */
[C---:B------:R-:W-:Y:S01]  /*13b0*/  FFMA R63, R39.reuse, R30, R63 ;  /* 0x0000001e273f7223 */ /* 0x040fe2000000003f */
[----:B------:R-:W-:Y:S01]  /*13c0*/  FFMA R7, R39, R31, R7 ;  /* 0x0000001f27077223 */ /* 0x000fe20000000007 */
[----:B------:R-:W4:Y:S01]  /*13d0*/  @!P0 LDC.64 R96, c[0x0][0x388] ;  /* 0x0000e200ff608b82 */ /* 0x000f220000000a00 */
[----:B------:R-:W-:Y:S01]  /*13e0*/  LDS.128 R28, [R8+0x800] ;  /* 0x00080000081c7984 */ /* 0x000fe20000000c00 */
[----:B-1----:R-:W-:Y:S01]  /*13f0*/  @!P0 SHF.L.U32 R51, R51, 0x7, RZ ;  /* 0x0000000733338819 */ /* 0x002fe200000006ff */
[C---:B0-----:R-:W-:Y:S01]  /*1400*/  FFMA R50, R19.reuse, R24, R50 ;  /* 0x0000001813327223 */ /* 0x041fe20000000032 */
[C---:B------:R-:W-:Y:S01]  /*1410*/  FFMA R49, R19.reuse, R25, R49 ;  /* 0x0000001913317223 */ /* 0x040fe20000000031 */
[----:B------:R-:W0:Y:S01]  /*1420*/  LDS.128 R36, [R22+0x800] ;  /* 0x0008000016247984 */ /* 0x000e220000000c00 */
[----:B------:R-:W-:Y:S01]  /*1430*/  FFMA R48, R19, R26, R48 ;  /* 0x0000001a13307223 */ /* 0x000fe20000000030 */
[----:B------:R-:W-:Y:S01]  /*1440*/  @!P0 MOV R98, R4 ;  /* 0x0000000400628202 */ /* 0x000fe20000000f00 */
[-C--:B------:R-:W-:Y:S01]  /*1450*/  FFMA R58, R16, R24.reuse, R58 ;  /* 0x00000018103a7223 */ /* 0x080fe2000000003a */
[----:B------:R-:W-:Y:S01]  /*1460*/  @!P0 MOV R99, R3 ;  /* 0x0000000300638202 */ /* 0x000fe20000000f00 */
        /* <DEDUP_REMOVED lines=13> */
[----:B------:R-:W-:Y:S01]  /*1540*/  FFMA R52, R16, R26, R52 ;  /* 0x0000001a10347223 */ /* 0x000fe20000000034 */
[----:B----4-:R-:W-:-:S04]  /*1550*/  @!P0 IMAD.WIDE.U32 R96, R51, 0x4, R96 ;  /* 0x0000000433608825 */ /* 0x010fc800078e0060 */
[-C--:B------:R-:W-:Y:S01]  /*1560*/  FFMA R60, R17, R26.reuse, R60 ;  /* 0x0000001a113c7223 */ /* 0x080fe2000000003c */
[-C--:B------:R-:W-:Y:S01]  /*1570*/  FFMA R11, R18, R26.reuse, R11 ;  /* 0x0000001a120b7223 */ /* 0x080fe2000000000b */
[-C--:B------:R-:W-:Y:S01]  /*1580*/  FFMA R66, R40, R26.reuse, R66 ;  /* 0x0000001a28427223 */ /* 0x080fe20000000042 */
[-C--:B------:R-:W-:Y:S01]  /*1590*/  FFMA R74, R41, R26.reuse, R74 ;  /* 0x0000001a294a7223 */ /* 0x080fe2000000004a */
[----:B------:R-:W-:Y:S01]  /*15a0*/  FFMA R82, R42, R26, R82 ;  /* 0x0000001a2a527223 */ /* 0x000fe20000000052 */
[----:B------:R-:W-:-:S04]  /*15b0*/  @!P0 IMAD.WIDE R96, R6, 0x4, R96 ;  /* 0x0000000406608825 */ /* 0x000fc800078e0260 */
        /* <DEDUP_REMOVED lines=9> */
[C---:B---3--:R-:W-:Y:S01]  /*1650*/  FFMA R113, R16.reuse, R32, R113 ;  /* 0x0000002010717223 */ /* 0x048fe20000000071 */
        /* <DEDUP_REMOVED lines=33> */
[----:B------:R-:W2:Y:S01]  /*1870*/  LDS.128 R16, [R22+0x810] ;  /* 0x0008100016107984 */ /* 0x000ea20000000c00 */
[C---:B0-----:R-:W-:Y:S01]  /*1880*/  FFMA R40, R31.reuse, R36, R50 ;  /* 0x000000241f287223 */ /* 0x041fe20000000032 */
[CC--:B------:R-:W-:Y:S01]  /*1890*/  FFMA R41, R31.reuse, R37.reuse, R49 ;  /* 0x000000251f297223 */ /* 0x0c0fe20000000031 */
[-C--:B------:R-:W-:Y:S01]  /*18a0*/  FFMA R42, R31, R38.reuse, R48 ;  /* 0x000000261f2a7223 */ /* 0x080fe20000000030 */
[----:B------:R0:W5:Y:S01]  /*18b0*/  @!P0 LDG.E.128.CONSTANT R12, desc[UR8][R96.64] ;  /* 0x00000008600c8981 */ /* 0x000162000c1e9d00 */
[-C--:B------:R-:W-:Y:S01]  /*18c0*/  FFMA R52, R28, R38.reuse, R52 ;  /* 0x000000261c347223 */ /* 0x080fe20000000034 */
[-C--:B------:R-:W-:Y:S01]  /*18d0*/  FFMA R60, R29, R38.reuse, R60 ;  /* 0x000000261d3c7223 */ /* 0x080fe2000000003c */
[-C--:B------:R-:W-:Y:S01]  /*18e0*/  FFMA R11, R30, R38.reuse, R11 ;  /* 0x000000261e0b7223 */ /* 0x080fe2000000000b */
[----:B------:R-:W-:Y:S01]  /*18f0*/  LDS.128 R32, [R8+0xa10] ;  /* 0x000a100008207984 */ /* 0x000fe20000000c00 */
[-C--:B-1----:R-:W-:Y:S01]  /*1900*/  FFMA R66, R24, R38.reuse, R66 ;  /* 0x0000002618427223 */ /* 0x082fe20000000042 */
[-C--:B------:R-:W-:Y:S01]  /*1910*/  FFMA R74, R25, R38.reuse, R74 ;  /* 0x00000026194a7223 */ /* 0x080fe2000000004a */
[-C--:B------:R-:W-:Y:S01]  /*1920*/  FFMA R82, R26, R38.reuse, R82 ;  /* 0x000000261a527223 */ /* 0x080fe20000000052 */
[----:B------:R-:W-:Y:S01]  /*1930*/  LDS.128 R48, [R22+0xa00] ;  /* 0x000a000016307984 */ /* 0x000fe20000000c00 */
[----:B------:R-:W-:Y:S01]  /*1940*/  FFMA R44, R27, R38, R44 ;  /* 0x000000261b2c7223 */ /* 0x000fe2000000002c */
[-C--:B------:R-:W-:Y:S01]  /*1950*/  FFMA R58, R28, R36.reuse, R58 ;  /* 0x000000241c3a7223 */ /* 0x080fe2000000003a */
[-C--:B------:R-:W-:Y:S01]  /*1960*/  FFMA R57, R29, R36.reuse, R57 ;  /* 0x000000241d397223 */ /* 0x080fe20000000039 */
[----:B0-----:R-:W0:Y:S01]  /*1970*/  LDS.128 R96, [R8+0xa00] ;  /* 0x000a000008607984 */ /* 0x001e220000000c00 */
        /* <DEDUP_REMOVED lines=20> */
[----:B------:R-:W-:-:S02]  /*1ac0*/  ISETP.LE.AND P1, PT, R59, UR4, PT ;  /* 0x000000043b007c0c */ /* 0x000fc4000bf23270 */
[----:B------:R-:W-:Y:S01]  /*1ad0*/  ISETP.LE.AND P0, PT, R59, UR4, PT ;  /* 0x000000043b007c0c */ /* 0x000fe2000bf03270 */
        /* <DEDUP_REMOVED lines=17> */
[----:B------:R-:W0:Y:S01]  /*1bf0*/  LDS.128 R28, [R22+0xa10] ;  /* 0x000a1000161c7984 */ /* 0x000e220000000c00 */
        /* <DEDUP_REMOVED lines=22> */
[----:B------:R-:W-:Y:S01]  /*1d60*/  FFMA R50, R35, R50, R44 ;  /* 0x0000003223327223 */ /* 0x000fe2000000002c */
[----:B------:R-:W-:Y:S01]  /*1d70*/  LDS.128 R100, [R8+0xc00] ;  /* 0x000c000008647984 */ /* 0x000fe20000000c00 */
[-C--:B------:R-:W-:Y:S01]  /*1d80*/  FFMA R58, R96, R48.reuse, R58 ;  /* 0x00000030603a7223 */ /* 0x080fe2000000003a */
[-C--:B------:R-:W-:Y:S01]  /*1d90*/  FFMA R57, R97, R48.reuse, R57 ;  /* 0x0000003061397223 */ /* 0x080fe20000000039 */
[-C--:B------:R-:W-:Y:S01]  /*1da0*/  FFMA R62, R98, R48.reuse, R62 ;  /* 0x00000030623e7223 */ /* 0x080fe2000000003e */
[----:B------:R-:W-:Y:S01]  /*1db0*/  LDS.128 R16, [R8+0xc10] ;  /* 0x000c100008107984 */ /* 0x000fe20000000c00 */
[-C--:B------:R-:W-:Y:S01]  /*1dc0*/  FFMA R40, R99, R48.reuse, R40 ;  /* 0x0000003063287223 */ /* 0x080fe20000000028 */
[-C--:B------:R-:W-:Y:S01]  /*1dd0*/  FFMA R64, R32, R48.reuse, R64 ;  /* 0x0000003020407223 */ /* 0x080fe20000000040 */
[-C--:B------:R-:W-:Y:S01]  /*1de0*/  FFMA R72, R33, R48.reuse, R72 ;  /* 0x0000003021487223 */ /* 0x080fe20000000048 */
[----:B------:R-:W1:Y:S01]  /*1df0*/  LDS.128 R44, [R22+0xc00] ;  /* 0x000c0000162c7984 */ /* 0x000e620000000c00 */
[-C--:B------:R-:W-:Y:S01]  /*1e00*/  FFMA R80, R34, R48.reuse, R80 ;  /* 0x0000003022507223 */ /* 0x080fe20000000050 */
[----:B------:R-:W-:Y:S01]  /*1e10*/  FFMA R56, R35, R48, R56 ;  /* 0x0000003023387223 */ /* 0x000fe20000000038 */
[-C--:B------:R-:W-:Y:S01]  /*1e20*/  FFMA R55, R96, R49.reuse, R55 ;  /* 0x0000003160377223 */ /* 0x080fe20000000037 */
        /* <DEDUP_REMOVED lines=16> */
[C---:B0-----:R-:W-:Y:S01]  /*1f30*/  FFMA R113, R96.reuse, R28, R113 ;  /* 0x0000001c60717223 */ /* 0x041fe20000000071 */
        /* <DEDUP_REMOVED lines=26> */
[C---:B------:R-:W-:Y:S01]  /*20e0*/  FFMA R84, R34.reuse, R28, R84 ;  /* 0x0000001c22547223 */ /* 0x040fe20000000054 */
[C---:B------:R-:W-:Y:S01]  /*20f0*/  FFMA R85, R34.reuse, R29, R85 ;  /* 0x0000001d22557223 */ /* 0x040fe20000000055 */
[C---:B------:R-:W-:Y:S01]  /*2100*/  FFMA R86, R34.reuse, R30, R86 ;  /* 0x0000001e22567223 */ /* 0x040fe20000000056 */
[----:B------:R-:W-:Y:S01]  /*2110*/  FFMA R87, R34, R31, R87 ;  /* 0x0000001f22577223 */ /* 0x000fe20000000057 */
[C---:B-1----:R-:W-:Y:S01]  /*2120*/  FFMA R32, R102.reuse, R44, R62 ;  /* 0x0000002c66207223 */ /* 0x042fe2000000003e */
[----:B------:R-:W-:Y:S01]  /*2130*/  FFMA R33, R102, R45, R61 ;  /* 0x0000002d66217223 */ /* 0x000fe2000000003d */
[CC--:B------:R-:W-:Y:S01]  /*2140*/  FFMA R51, R101.reuse, R46.reuse, R60 ;  /* 0x0000002e65337223 */ /* 0x0c0fe2000000003c */
        /* <DEDUP_REMOVED lines=8> */
[----:B------:R-:W-:Y:S01]  /*21d0*/  FFMA R34, R102, R46, R11 ;  /* 0x0000002e66227223 */ /* 0x000fe2000000000b */
[----:B------:R-:W-:Y:S01]  /*21e0*/  LDS.128 R60, [R8+0xe00] ;  /* 0x000e0000083c7984 */ /* 0x000fe20000000c00 */
[----:B------:R-:W-:Y:S01]  /*21f0*/  FFMA R47, R19, R47, R9 ;  /* 0x0000002f132f7223 */ /* 0x000fe20000000009 */
[-C--:B------:R-:W-:Y:S01]  /*2200*/  FFMA R58, R100, R44.reuse, R58 ;  /* 0x0000002c643a7223 */ /* 0x080fe2000000003a */
[-C--:B------:R-:W-:Y:S01]  /*2210*/  FFMA R57, R101, R44.reuse, R57 ;  /* 0x0000002c65397223 */ /* 0x080fe20000000039 */
[----:B------:R-:W0:Y:S01]  /*2220*/  LDS.128 R88, [R22+0xe00] ;  /* 0x000e000016587984 */ /* 0x000e220000000c00 */
[-C--:B------:R-:W-:Y:S01]  /*2230*/  FFMA R40, R103, R44.reuse, R40 ;  /* 0x0000002c67287223 */ /* 0x080fe20000000028 */
[-C--:B------:R-:W-:Y:S01]  /*2240*/  FFMA R64, R16, R44.reuse, R64 ;  /* 0x0000002c10407223 */ /* 0x080fe20000000040 */
[-C--:B------:R-:W-:Y:S01]  /*2250*/  FFMA R72, R17, R44.reuse, R72 ;  /* 0x0000002c11487223 */ /* 0x080fe20000000048 */
[----:B------:R-:W1:Y:S01]  /*2260*/  LDS.128 R8, [R8+0xe10] ;  /* 0x000e100008087984 */ /* 0x000e620000000c00 */
        /* <DEDUP_REMOVED lines=15> */
[C---:B--2---:R-:W-:Y:S01]  /*2360*/  FFMA R44, R100.reuse, R26, R23 ;  /* 0x0000001a642c7223 */ /* 0x044fe20000000017 */
[CC--:B------:R-:W-:Y:S01]  /*2370*/  FFMA R46, R100.reuse, R24.reuse, R113 ;  /* 0x00000018642e7223 */ /* 0x0c0fe20000000071 */
        /* <DEDUP_REMOVED lines=16> */
[----:B------:R-:W-:Y:S01]  /*2480*/  FFMA R100, R19, R26, R96 ;  /* 0x0000001a13647223 */ /* 0x000fe20000000060 */
[-C--:B------:R-:W-:Y:S01]  /*2490*/  FFMA R71, R16, R27.reuse, R71 ;  /* 0x0000001b10477223 */ /* 0x080fe20000000047 */
[----:B------:R2:W3:Y:S01]  /*24a0*/  LDS.128 R96, [R22+0xe10] ;  /* 0x000e100016607984 */ /* 0x0004e20000000c00 */
[-C--:B------:R-:W-:Y:S01]  /*24b0*/  FFMA R79, R17, R27.reuse, R79 ;  /* 0x0000001b114f7223 */ /* 0x080fe2000000004f */
[-C--:B------:R-:W-:Y:S01]  /*24c0*/  FFMA R87, R18, R27.reuse, R87 ;  /* 0x0000001b12577223 */ /* 0x080fe20000000057 */
[----:B------:R-:W-:Y:S01]  /*24d0*/  FFMA R7, R19, R27, R7 ;  /* 0x0000001b13077223 */ /* 0x000fe20000000007 */
        /* <DEDUP_REMOVED lines=13> */
[-C--:B-1----:R-:W-:Y:S01]  /*25b0*/  FFMA R67, R8, R91.reuse, R67 ;  /* 0x0000005b08437223 */ /* 0x082fe20000000043 */
        /* <DEDUP_REMOVED lines=29> */
[----:B--23--:R-:W-:Y:S06]  /*2790*/  @P1 BRA `(.L_x_3) ;  /* 0x0000000000541947 */ /* 0x00cfec0003800000 */
[----:B------:R-:W-:Y:S02]  /*27a0*/  LEA R48, R2, R0, 0x4 ;  /* 0x0000000002307211 */ /* 0x000fe400078e20ff */
[----:B------:R-:W-:Y:S02]  /*27b0*/  SHF.L.U32 R22, R0, 0xb, RZ ;  /* 0x0000000b00167819 */ /* 0x000fe400000006ff */
[C---:B------:R-:W-:Y:S02]  /*27c0*/  LOP3.LUT R50, R48.reuse, 0xffff, RZ, 0xc0, !PT ;  /* 0x0000ffff30327812 */ /* 0x040fe400078ec0ff */
[----:B------:R-:W-:Y:S02]  /*27d0*/  SHF.L.U32 R48, R48, 0x4, RZ ;  /* 0x0000000430307819 */ /* 0x000fe400000006ff */
[----:B------:R-:W-:Y:S02]  /*27e0*/  LEA R20, R5, R20, 0xc ;  /* 0x0000001405147211 */ /* 0x000fe400078e60ff */
[----:B------:R-:W-:-:S02]  /*27f0*/  LOP3.LUT R49, R22, 0x800, RZ, 0xc0, !PT ;  /* 0x0000080016317812 */ /* 0x000fc400078ec0ff */
[----:B------:R-:W-:Y:S02]  /*2800*/  SHF.R.U32.HI R50, RZ, 0x1, R50 ;  /* 0x00000001ff327819 */ /* 0x000fe40000011632 */
[C---:B------:R-:W-:Y:S02]  /*2810*/  LOP3.LUT R22, R48.reuse, 0x7fe00, RZ, 0xc0, !PT ;  /* 0x0007fe0030167812 */ /* 0x040fe400078ec0ff */
[----:B------:R-:W-:Y:S02]  /*2820*/  LOP3.LUT R48, R48, 0x1f0, RZ, 0xc0, !PT ;  /* 0x000001f030307812 */ /* 0x000fe400078ec0ff */
[----:B------:R-:W-:Y:S02]  /*2830*/  IADD3 R20, PT, PT, R49, R20, RZ ;  /* 0x0000001431147210 */ /* 0x000fe40007ffe0ff */
[----:B------:R-:W-:Y:S02]  /*2840*/  LOP3.LUT R49, R50, 0xffff, RZ, 0xc0, !PT ;  /* 0x0000ffff32317812 */ /* 0x000fe400078ec0ff */
[----:B------:R-:W-:-:S02]  /*2850*/  IADD3 R22, PT, PT, R48, R21, R22 ;  /* 0x0000001530167210 */ /* 0x000fc40007ffe016 */
[----:B------:R-:W-:Y:S02]  /*2860*/  LEA R20, R49, R20, 0x2 ;  /* 0x0000001431147211 */ /* 0x000fe400078e10ff */
        /* <DEDUP_REMOVED lines=8> */
.L_x_3:
[----:B------:R-:W-:Y:S01]  /*28f0*/  LEA R108, R2, R51, 0x5 ;  /* 0x00000033026c7211 */ /* 0x000fe200078e28ff */
[----:B0-----:R-:W-:Y:S01]  /*2900*/  FFMA R20, R60, R96, R46 ;  /* 0x000000603c147223 */ /* 0x001fe2000000002e */
[----:B------:R-:W-:Y:S01]  /*2910*/  LEA R109, R0, R47, 0x5 ;  /* 0x0000002f006d7211 */ /* 0x000fe200078e28ff */
[C---:B------:R-:W-:Y:S01]  /*2920*/  FFMA R21, R60.reuse, R97, R45 ;  /* 0x000000613c157223 */ /* 0x040fe2000000002d */
[----:B------:R-:W-:Y:S01]  /*2930*/  FFMA R22, R60, R98, R44 ;  /* 0x000000623c167223 */ /* 0x000fe2000000002c */
[----:B------:R3:W0:Y:S01]  /*2940*/  LDS.128 R56, [R108] ;  /* 0x000000006c387984 */ /* 0x0006220000000c00 */
[----:B------:R-:W1:Y:S01]  /*2950*/  LDC R107, c[0x0][0x39c] ;  /* 0x0000e700ff6b7b82 */ /* 0x000e620000000800 */
[----:B------:R-:W-:Y:S01]  /*2960*/  IADD3 R4, P1, PT, R4, 0x20, RZ ;  /* 0x0000002004047810 */ /* 0x000fe20007f3e0ff */
[----:B------:R-:W-:Y:S01]  /*2970*/  FFMA R23, R60, R99, R23 ;  /* 0x000000633c177223 */ /* 0x000fe20000000017 */
[----:B------:R3:W2:Y:S01]  /*2980*/  LDS.128 R52, [R108+0x10] ;  /* 0x000010006c347984 */ /* 0x0006a20000000c00 */
[C---:B------:R-:W-:Y:S01]  /*2990*/  FFMA R28, R61.reuse, R96, R28 ;  /* 0x000000603d1c7223 */ /* 0x040fe2000000001c */
[C---:B------:R-:W-:Y:S01]  /*29a0*/  FFMA R29, R61.reuse, R97, R29 ;  /* 0x000000613d1d7223 */ /* 0x040fe2000000001d */
[C---:B------:R-:W-:Y:S01]  /*29b0*/  FFMA R30, R61.reuse, R98, R30 ;  /* 0x000000623d1e7223 */ /* 0x040fe2000000001e */
[----:B------:R3:W4:Y:S01]  /*29c0*/  LDS.128 R48, [R109] ;  /* 0x000000006d307984 */ /* 0x0007220000000c00 */
[----:B------:R-:W-:Y:S01]  /*29d0*/  FFMA R31, R61, R99, R31 ;  /* 0x000000633d1f7223 */ /* 0x000fe2000000001f */
[C---:B------:R-:W-:Y:S01]  /*29e0*/  FFMA R36, R62.reuse, R96, R36 ;  /* 0x000000603e247223 */ /* 0x040fe20000000024 */
[C---:B------:R-:W-:Y:S01]  /*29f0*/  FFMA R37, R62.reuse, R97, R37 ;  /* 0x000000613e257223 */ /* 0x040fe20000000025 */
[----:B------:R3:W0:Y:S01]  /*2a00*/  LDS.128 R44, [R109+0x10] ;  /* 0x000010006d2c7984 */ /* 0x0006220000000c00 */
        /* <DEDUP_REMOVED lines=26> */
[----:B------:R-:W2:Y:S01]  /*2bb0*/  LDC.64 R4, c[0x0][0x390] ;  /* 0x0000e400ff047b82 */ /* 0x000ea20000000a00 */
[----:B------:R-:W3:Y:S01]  /*2bc0*/  S2R R7, SR_CTAID.X ;  /* 0x0000000000077919 */ /* 0x000ee20000002500 */
[----:B-1----:R-:W-:Y:S02]  /*2bd0*/  LEA R2, R3, R2, 0x4 ;  /* 0x0000000203027211 */ /* 0x002fe400078e20ff */
[----:B---3--:R-:W-:Y:S02]  /*2be0*/  LEA R3, R7, R0, 0x4 ;  /* 0x0000000007037211 */ /* 0x008fe400078e20ff */
[----:B------:R-:W-:Y:S02]  /*2bf0*/  SHF.L.U32 R0, R2, 0x3, RZ ;  /* 0x0000000302007819 */ /* 0x000fe400000006ff */
[----:B------:R-:W-:-:S05]  /*2c00*/  SHF.L.U32 R2, R3, 0x3, RZ ;  /* 0x0000000303027819 */ /* 0x000fca00000006ff */
[----:B------:R-:W-:-:S04]  /*2c10*/  IMAD R3, R0, R107, R2 ;  /* 0x0000006b00037224 */ /* 0x000fc800078e0202 */
[----:B--2---:R-:W-:-:S05]  /*2c20*/  IMAD.WIDE R2, R3, 0x4, R4 ;  /* 0x0000000403027825 */ /* 0x004fca00078e0204 */
[----:B------:R1:W-:Y:S01]  /*2c30*/  STG.E.128 desc[UR8][R2.64], R16 ;  /* 0x0000001002007986 */ /* 0x0003e2000c101d08 */
[----:B------:R-:W-:-:S03]  /*2c40*/  IMAD.WIDE R4, R107, 0x4, R2 ;  /* 0x000000046b047825 */ /* 0x000fc600078e0202 */
[----:B------:R-:W-:Y:S01]  /*2c50*/  STG.E.128 desc[UR8][R2.64+0x10], R20 ;  /* 0x0000101402007986 */ /* 0x000fe2000c101d08 */
[----:B------:R-:W-:-:S03]  /*2c60*/  IMAD.WIDE R6, R107, 0x4, R4 ;  /* 0x000000046b067825 */ /* 0x000fc600078e0204 */
[----:B------:R-:W-:Y:S04]  /*2c70*/  STG.E.128 desc[UR8][R4.64], R24 ;  /* 0x0000001804007986 */ /* 0x000fe8000c101d08 */
[----:B------:R-:W-:Y:S01]  /*2c80*/  STG.E.128 desc[UR8][R4.64+0x10], R28 ;  /* 0x0000101c04007986 */ /* 0x000fe2000c101d08 */
[----:B------:R-:W-:-:S03]  /*2c90*/  IMAD.WIDE R8, R107, 0x4, R6 ;  /* 0x000000046b087825 */ /* 0x000fc600078e0206 */
[----:B------:R-:W-:Y:S01]  /*2ca0*/  STG.E.128 desc[UR8][R6.64], R32 ;  /* 0x0000002006007986 */ /* 0x000fe2000c101d08 */
[----:B------:R-:W-:-:S03]  /*2cb0*/  IMAD.WIDE R10, R107, 0x4, R8 ;  /* 0x000000046b0a7825 */ /* 0x000fc600078e0208 */
[----:B------:R-:W-:Y:S04]  /*2cc0*/  STG.E.128 desc[UR8][R6.64+0x10], R36 ;  /* 0x0000102406007986 */ /* 0x000fe8000c101d08 */
[----:B------:R-:W-:Y:S01]  /*2cd0*/  STG.E.128 desc[UR8][R8.64], R40 ;  /* 0x0000002808007986 */ /* 0x000fe2000c101d08 */
[----:B-----5:R-:W-:-:S03]  /*2ce0*/  IMAD.WIDE R12, R107, 0x4, R10 ;  /* 0x000000046b0c7825 */ /* 0x020fc600078e020a */
[----:B------:R-:W-:Y:S01]  /*2cf0*/  STG.E.128 desc[UR8][R8.64+0x10], R60 ;  /* 0x0000103c08007986 */ /* 0x000fe2000c101d08 */
[----:B------:R-:W-:-:S03]  /*2d00*/  IMAD.WIDE R14, R107, 0x4, R12 ;  /* 0x000000046b0e7825 */ /* 0x000fc600078e020c */
[----:B------:R-:W-:Y:S04]  /*2d10*/  STG.E.128 desc[UR8][R10.64], R64 ;  /* 0x000000400a007986 */ /* 0x000fe8000c101d08 */
[----:B------:R-:W-:Y:S01]  /*2d20*/  STG.E.128 desc[UR8][R10.64+0x10], R68 ;  /* 0x000010440a007986 */ /* 0x000fe2000c101d08 */
[----:B-1----:R-:W-:-:S03]  /*2d30*/  IMAD.WIDE R16, R107, 0x4, R14 ;  /* 0x000000046b107825 */ /* 0x002fc600078e020e */
[----:B------:R-:W-:Y:S04]  /*2d40*/  STG.E.128 desc[UR8][R12.64], R72 ;  /* 0x000000480c007986 */ /* 0x000fe8000c101d08 */
[----:B------:R-:W-:Y:S04]  /*2d50*/  STG.E.128 desc[UR8][R12.64+0x10], R76 ;  /* 0x0000104c0c007986 */ /* 0x000fe8000c101d08 */
[----:B------:R-:W-:Y:S04]  /*2d60*/  STG.E.128 desc[UR8][R14.64], R80 ;  /* 0x000000500e007986 */ /* 0x000fe8000c101d08 */
[----:B------:R-:W-:Y:S04]  /*2d70*/  STG.E.128 desc[UR8][R14.64+0x10], R84 ;  /* 0x000010540e007986 */ /* 0x000fe8000c101d08 */
[----:B------:R-:W-:Y:S04]  /*2d80*/  STG.E.128 desc[UR8][R16.64], R88 ;  /* 0x0000005810007986 */ /* 0x000fe8000c101d08 */
[----:B------:R-:W-:Y:S01]  /*2d90*/  STG.E.128 desc[UR8][R16.64+0x10], R96 ;  /* 0x0000106010007986 */ /* 0x000fe2000c101d08 */
[----:B------:R-:W-:Y:S05]  /*2da0*/  EXIT ;  /* 0x000000000000794d */ /* 0x000fea0003800000 */
.L_x_5:
        /* <DEDUP_REMOVED lines=13> */
.L_x_15:


//--------------------- .text._Z9gemm_basePfS_S_iii --------------------------
	.section	.text._Z9gemm_basePfS_S_iii,"ax",@progbits
	.align	128
        .global         _Z9gemm_basePfS_S_iii
        .type           _Z9gemm_basePfS_S_iii,@function
        .size           _Z9gemm_basePfS_S_iii,(.L_x_16 - _Z9gemm_basePfS_S_iii)
        .other          _Z9gemm_basePfS_S_iii,@"STO_CUDA_ENTRY STV_DEFAULT"
_Z9gemm_basePfS_S_iii:
.text._Z9gemm_basePfS_S_iii:
[----:B------:R-:W-:Y:S01]  /*0000*/  LDC R1, c[0x0][0x37c] ;  /* 0x0000df00ff017b82 */ /* 0x000fe20000000800 */
[----:B------:R-:W0:Y:S07]  /*0010*/  S2R R0, SR_CTAID.Y ;  /* 0x0000000000007919 */ /* 0x000e2e0000002600 */
[----:B------:R-:W0:Y:S01]  /*0020*/  LDC R5, c[0x0][0x3a0] ;  /* 0x0000e800ff057b82 */ /* 0x000e220000000800 */
[----:B------:R-:W1:Y:S01]  /*0030*/  LDCU UR10, c[0x0][0x39c] ;  /* 0x00007380ff0a77ac */ /* 0x000e620008000800 */
[----:B------:R-:W-:Y:S01]  /*0040*/  HFMA2 R21, -RZ, RZ, 0, 0 ;  /* 0x00000000ff157431 */ /* 0x000fe200000001ff */
[----:B------:R-:W2:Y:S01]  /*0050*/  S2R R3, SR_TID.X ;  /* 0x0000000000037919 */ /* 0x000ea20000002100 */
[----:B------:R-:W3:Y:S01]  /*0060*/  LDCU.64 UR8, c[0x0][0x358] ;  /* 0x00006b00ff0877ac */ /* 0x000ee20008000a00 */
[----:B------:R-:W4:Y:S01]  /*0070*/  S2R R4, SR_TID.Y ;  /* 0x0000000000047919 */ /* 0x000f220000002200 */
[----:B-1----:R-:W-:Y:S01]  /*0080*/  USHF.L.U32 UR7, UR10, 0x5, URZ ;  /* 0x000000050a077899 */ /* 0x002fe200080006ff */
[----:B0-----:R-:W-:-:S05]  /*0090*/  IMAD R2, R0, R5, RZ ;  /* 0x0000000500027224 */ /* 0x001fca00078e02ff */
[----:B------:R-:W-:Y:S02]  /*00a0*/  SHF.L.U32 R19, R2, 0x5, RZ ;  /* 0x0000000502137819 */ /* 0x000fe400000006ff */
[----:B------:R-:W0:Y:S02]  /*00b0*/  S2R R2, SR_CTAID.X ;  /* 0x0000000000027919 */ /* 0x000e240000002500 */
[----:B------:R-:W-:-:S04]  /*00c0*/  IADD3 R20, PT, PT, R19, -0x1, R5 ;  /* 0xffffffff13147810 */ /* 0x000fc80007ffe005 */
[----:B------:R-:W-:-:S13]  /*00d0*/  ISETP.GT.AND P0, PT, R19, R20, PT ;  /* 0x000000141300720c */ /* 0x000fda0003f04270 */
[----:B--234-:R-:W-:Y:S05]  /*00e0*/  @P0 BRA `(.L_x_6) ;  /* 0x0000000400940947 */ /* 0x01cfea0003800000 */
[----:B------:R-:W1:Y:S01]  /*00f0*/  S2UR UR6, SR_CgaCtaId ;  /* 0x00000000000679c3 */ /* 0x000e620000008800 */
[----:B------:R-:W-:Y:S01]  /*0100*/  UMOV UR4, 0x400 ;  /* 0x0000040000047882 */ /* 0x000fe20000000000 */
[----:B------:R-:W-:Y:S01]  /*0110*/  LEA R6, R0, R4, 0x5 ;  /* 0x0000000400067211 */ /* 0x000fe200078e28ff */
[----:B------:R-:W-:Y:S01]  /*0120*/  UIADD3 UR5, UPT, UPT, UR4, 0x1000, URZ ;  /* 0x0000100004057890 */ /* 0x000fe2000fffe0ff */
[--C-:B------:R-:W-:Y:S01]  /*0130*/  IMAD R7, R4, UR10, R3.reuse ;  /* 0x0000000a04077c24 */ /* 0x100fe2000f8e0203 */
[----:B------:R-:W-:Y:S02]  /*0140*/  MOV R21, RZ ;  /* 0x000000ff00157202 */ /* 0x000fe40000000f00 */
[----:B------:R-:W-:Y:S01]  /*0150*/  IMAD R5, R6, R5, R3 ;  /* 0x0000000506057224 */ /* 0x000fe200078e0203 */
[----:B------:R-:W2:Y:S01]  /*0160*/  LDC.64 R24, c[0x0][0x380] ;  /* 0x0000e000ff187b82 */ /* 0x000ea20000000a00 */
[----:B0-----:R-:W-:-:S07]  /*0170*/  LEA R6, R2, R7, 0x5 ;  /* 0x0000000702067211 */ /* 0x001fce00078e28ff */
[----:B------:R-:W0:Y:S01]  /*0180*/  LDC.64 R22, c[0x0][0x388] ;  /* 0x0000e200ff167b82 */ /* 0x000e220000000a00 */
[----:B-1----:R-:W-:Y:S02]  /*0190*/  ULEA UR4, UR6, UR4, 0x18 ;  /* 0x0000000406047291 */ /* 0x002fe4000f8ec0ff */
[----:B------:R-:W-:-:S04]  /*01a0*/  ULEA UR5, UR6, UR5, 0x18 ;  /* 0x0000000506057291 */ /* 0x000fc8000f8ec0ff */
[C---:B------:R-:W-:Y:S02]  /*01b0*/  LEA R18, R4.reuse, UR4, 0x7 ;  /* 0x0000000404127c11 */ /* 0x040fe4000f8e38ff */
[C---:B------:R-:W-:Y:S02]  /*01c0*/  LEA R17, R3.reuse, UR5, 0x2 ;  /* 0x0000000503117c11 */ /* 0x040fe4000f8e10ff */
[----:B------:R-:W-:Y:S02]  /*01d0*/  LEA R16, R3, R18, 0x2 ;  /* 0x0000001203107211 */ /* 0x000fe400078e10ff */
[----:B------:R-:W-:-:S07]  /*01e0*/  LEA R7, R4, R17, 0x7 ;  /* 0x0000001104077211 */ /* 0x000fce00078e38ff */
.L_x_7:
[----:B--2---:R-:W-:-:S04]  /*01f0*/  IMAD.WIDE.U32 R10, R5, 0x4, R24 ;  /* 0x00000004050a7825 */ /* 0x004fc800078e0018 */
[C---:B0-----:R-:W-:Y:S02]  /*0200*/  IMAD.WIDE.U32 R8, R6.reuse, 0x4, R22 ;  /* 0x0000000406087825 */ /* 0x041fe400078e0016 */
[----:B------:R-:W2:Y:S04]  /*0210*/  LDG.E R11, desc[UR8][R10.64] ;  /* 0x000000080a0b7981 */ /* 0x000ea8000c1e1900 */
[----:B------:R-:W3:Y:S01]  /*0220*/  LDG.E R8, desc[UR8][R8.64] ;  /* 0x0000000808087981 */ /* 0x000ee2000c1e1900 */
[----:B------:R-:W-:Y:S02]  /*0230*/  IADD3 R19, PT, PT, R19, 0x20, RZ ;  /* 0x0000002013137810 */ /* 0x000fe40007ffe0ff */
[----:B------:R-:W-:Y:S02]  /*0240*/  IADD3 R6, PT, PT, R6, UR7, RZ ;  /* 0x0000000706067c10 */ /* 0x000fe4000fffe0ff */
[----:B------:R-:W-:-:S02]  /*0250*/  ISETP.GT.AND P0, PT, R19, R20, PT ;  /* 0x000000141300720c */ /* 0x000fc40003f04270 */
[----:B------:R-:W-:Y:S01]  /*0260*/  IADD3 R5, PT, PT, R5, 0x20, RZ ;  /* 0x0000002005057810 */ /* 0x000fe20007ffe0ff */
[----:B--2---:R-:W-:Y:S04]  /*0270*/  STS [R16], R11 ;  /* 0x0000000b10007388 */ /* 0x004fe80000000800 */
[----:B---3--:R-:W-:Y:S01]  /*0280*/  STS [R7], R8 ;  /* 0x0000000807007388 */ /* 0x008fe20000000800 */
[----:B------:R-:W-:Y:S06]  /*0290*/  BAR.SYNC.DEFER_BLOCKING 0x0 ;  /* 0x0000000000007b1d */ /* 0x000fec0000010000 */
[----:B------:R-:W-:Y:S04]  /*02a0*/  LDS R26, [R17] ;  /* 0x00000000111a7984 */ /* 0x000fe80000000800 */
[----:B------:R-:W0:Y:S04]  /*02b0*/  LDS.128 R12, [R18] ;  /* 0x00000000120c7984 */ /* 0x000e280000000c00 */
[----:B------:R-:W1:Y:S04]  /*02c0*/  LDS R27, [R17+0x80] ;  /* 0x00008000111b7984 */ /* 0x000e680000000800 */
[----:B------:R-:W2:Y:S04]  /*02d0*/  LDS R28, [R17+0x100] ;  /* 0x00010000111c7984 */ /* 0x000ea80000000800 */
[----:B------:R-:W3:Y:S04]  /*02e0*/  LDS R29, [R17+0x180] ;  /* 0x00018000111d7984 */ /* 0x000ee80000000800 */
[----:B------:R-:W-:Y:S01]  /*02f0*/  LDS.128 R8, [R18+0x10] ;  /* 0x0000100012087984 */ /* 0x000fe20000000c00 */
[----:B0-----:R-:W-:-:S03]  /*0300*/  FFMA R12, R12, R26, R21 ;  /* 0x0000001a0c0c7223 */ /* 0x001fc60000000015 */
[----:B------:R-:W-:Y:S01]  /*0310*/  LDS R21, [R17+0x300] ;  /* 0x0003000011157984 */ /* 0x000fe20000000800 */
[----:B-1----:R-:W-:-:S03]  /*0320*/  FFMA R27, R27, R13, R12 ;  /* 0x0000000d1b1b7223 */ /* 0x002fc6000000000c */
[----:B------:R-:W0:Y:S01]  /*0330*/  LDS R13, [R17+0x200] ;  /* 0x00020000110d7984 */ /* 0x000e220000000800 */
[----:B--2---:R-:W-:-:S03]  /*0340*/  FFMA R14, R28, R14, R27 ;  /* 0x0000000e1c0e7223 */ /* 0x004fc6000000001b */
[----:B------:R-:W1:Y:S01]  /*0350*/  LDS R27, [R17+0x280] ;  /* 0x00028000111b7984 */ /* 0x000e620000000800 */
[----:B---3--:R-:W-:-:S03]  /*0360*/  FFMA R15, R29, R15, R14 ;  /* 0x0000000f1d0f7223 */ /* 0x008fc6000000000e */
[----:B------:R-:W-:Y:S01]  /*0370*/  LDS R29, [R17+0x480] ;  /* 0x00048000111d7984 */ /* 0x000fe20000000800 */
[----:B0-----:R-:W-:-:S03]  /*0380*/  FFMA R8, R8, R13, R15 ;  /* 0x0000000d08087223 */ /* 0x001fc6000000000f */
[----:B------:R-:W-:Y:S01]  /*0390*/  LDS.128 R12, [R18+0x20] ;  /* 0x00002000120c7984 */ /* 0x000fe20000000c00 */
[----:B-1----:R-:W-:-:S03]  /*03a0*/  FFMA R8, R27, R9, R8 ;  /* 0x000000091b087223 */ /* 0x002fc60000000008 */
[----:B------:R-:W0:Y:S01]  /*03b0*/  LDS R27, [R17+0x380] ;  /* 0x00038000111b7984 */ /* 0x000e220000000800 */
[----:B------:R-:W-:-:S03]  /*03c0*/  FFMA R8, R21, R10, R8 ;  /* 0x0000000a15087223 */ /* 0x000fc60000000008 */
[----:B------:R-:W1:Y:S04]  /*03d0*/  LDS R9, [R17+0x400] ;  /* 0x0004000011097984 */ /* 0x000e680000000800 */
[----:B------:R-:W2:Y:S01]  /*03e0*/  LDS R21, [R17+0x500] ;  /* 0x0005000011157984 */ /* 0x000ea20000000800 */
[----:B0-----:R-:W-:-:S04]  /*03f0*/  FFMA R11, R27, R11, R8 ;  /* 0x0000000b1b0b7223 */ /* 0x001fc80000000008 */
[----:B-1----:R-:W-:Y:S02]  /*0400*/  FFMA R8, R12, R9, R11 ;  /* 0x000000090c087223 */ /* 0x002fe4000000000b */
[----:B------:R-:W0:Y:S02]  /*0410*/  LDS R12, [R17+0x580] ;  /* 0x00058000110c7984 */ /* 0x000e240000000800 */
[----:B------:R-:W-:Y:S02]  /*0420*/  FFMA R26, R29, R13, R8 ;  /* 0x0000000d1d1a7223 */ /* 0x000fe40000000008 */
[----:B------:R-:W-:Y:S02]  /*0430*/  LDS R13, [R17+0x600] ;  /* 0x00060000110d7984 */ /* 0x000fe40000000800 */
[----:B--2---:R-:W-:Y:S02]  /*0440*/  FFMA R27, R21, R14, R26 ;  /* 0x0000000e151b7223 */ /* 0x004fe4000000001a */
[----:B------:R-:W1:Y:S04]  /*0450*/  LDS.128 R8, [R18+0x30] ;  /* 0x0000300012087984 */ /* 0x000e680000000c00 */
[----:B------:R-:W2:Y:S04]  /*0460*/  LDS R29, [R17+0x680] ;  /* 0x00068000111d7984 */ /* 0x000ea80000000800 */
[----:B------:R-:W3:Y:S04]  /*0470*/  LDS R21, [R17+0x700] ;  /* 0x0007000011157984 */ /* 0x000ee80000000800 */
[----:B------:R-:W-:Y:S01]  /*0480*/  LDS R26, [R17+0x980] ;  /* 0x00098000111a7984 */ /* 0x000fe20000000800 */
[----:B0-----:R-:W-:-:S04]  /*0490*/  FFMA R15, R12, R15, R27 ;  /* 0x0000000f0c0f7223 */ /* 0x001fc8000000001b */
[----:B-1----:R-:W-:Y:S02]  /*04a0*/  FFMA R12, R8, R13, R15 ;  /* 0x0000000d080c7223 */ /* 0x002fe4000000000f */
[----:B------:R-:W0:Y:S02]  /*04b0*/  LDS R8, [R17+0x780] ;  /* 0x0007800011087984 */ /* 0x000e240000000800 */
[----:B--2---:R-:W-:Y:S02]  /*04c0*/  FFMA R12, R29, R9, R12 ;  /* 0x000000091d0c7223 */ /* 0x004fe4000000000c */
[----:B------:R-:W-:Y:S02]  /*04d0*/  LDS R9, [R17+0x800] ;  /* 0x0008000011097984 */ /* 0x000fe40000000800 */
[----:B---3--:R-:W-:Y:S02]  /*04e0*/  FFMA R27, R21, R10, R12 ;  /* 0x0000000a151b7223 */ /* 0x008fe4000000000c */
[----:B------:R-:W1:Y:S04]  /*04f0*/  LDS.128 R12, [R18+0x40] ;  /* 0x00004000120c7984 */ /* 0x000e680000000c00 */
[----:B------:R-:W2:Y:S04]  /*0500*/  LDS R29, [R17+0x880] ;  /* 0x00088000111d7984 */ /* 0x000ea80000000800 */
[----:B------:R-:W3:Y:S01]  /*0510*/  LDS R21, [R17+0x900] ;  /* 0x0009000011157984 */ /* 0x000ee20000000800 */
[----:B0-----:R-:W-:-:S04]  /*0520*/  FFMA R11, R8, R11, R27 ;  /* 0x0000000b080b7223 */ /* 0x001fc8000000001b */
[----:B-1----:R-:W-:Y:S02]  /*0530*/  FFMA R12, R12, R9, R11 ;  /* 0x000000090c0c7223 */ /* 0x002fe4000000000b */
[----:B------:R-:W-:Y:S02]  /*0540*/  LDS.128 R8, [R18+0x50] ;  /* 0x0000500012087984 */ /* 0x000fe40000000c00 */
[----:B--2---:R-:W-:Y:S02]  /*0550*/  FFMA R12, R29, R13, R12 ;  /* 0x0000000d1d0c7223 */ /* 0x004fe4000000000c */
[----:B------:R-:W0:Y:S02]  /*0560*/  LDS R13, [R17+0xa00] ;  /* 0x000a0000110d7984 */ /* 0x000e240000000800 */
[----:B---3--:R-:W-:Y:S02]  /*0570*/  FFMA R27, R21, R14, R12 ;  /* 0x0000000e151b7223 */ /* 0x008fe4000000000c */
[----:B------:R-:W1:Y:S02]  /*0580*/  LDS R29, [R17+0xa80] ;  /* 0x000a8000111d7984 */ /* 0x000e640000000800 */
[----:B------:R-:W-:-:S02]  /*0590*/  FFMA R15, R26, R15, R27 ;  /* 0x0000000f1a0f7223 */ /* 0x000fc4000000001b */
[----:B------:R-:W2:Y:S04]  /*05a0*/  LDS R21, [R17+0xb00] ;  /* 0x000b000011157984 */ /* 0x000ea80000000800 */
[----:B------:R-:W3:Y:S01]  /*05b0*/  LDS R26, [R17+0xb80] ;  /* 0x000b8000111a7984 */ /* 0x000ee20000000800 */
[----:B0-----:R-:W-:-:S03]  /*05c0*/  FFMA R8, R8, R13, R15 ;  /* 0x0000000d08087223 */ /* 0x001fc6000000000f */
[----:B------:R-:W-:Y:S01]  /*05d0*/  LDS.128 R12, [R18+0x60] ;  /* 0x00006000120c7984 */ /* 0x000fe20000000c00 */
[----:B-1----:R-:W-:-:S03]  /*05e0*/  FFMA R8, R29, R9, R8 ;  /* 0x000000091d087223 */ /* 0x002fc60000000008 */
[----:B------:R-:W0:Y:S01]  /*05f0*/  LDS R9, [R17+0xc00] ;  /* 0x000c000011097984 */ /* 0x000e220000000800 */
[----:B--2---:R-:W-:-:S03]  /*0600*/  FFMA R27, R21, R10, R8 ;  /* 0x0000000a151b7223 */ /* 0x004fc60000000008 */
[----:B------:R-:W1:Y:S01]  /*0610*/  LDS R29, [R17+0xc80] ;  /* 0x000c8000111d7984 */ /* 0x000e620000000800 */
[----:B---3--:R-:W-:-:S03]  /*0620*/  FFMA R11, R26, R11, R27 ;  /* 0x0000000b1a0b7223 */ /* 0x008fc6000000001b */
[----:B------:R-:W2:Y:S04]  /*0630*/  LDS R21, [R17+0xd00] ;  /* 0x000d000011157984 */ /* 0x000ea80000000800 */
[----:B------:R-:W3:Y:S04]  /*0640*/  LDS R26, [R17+0xd80] ;  /* 0x000d8000111a7984 */ /* 0x000ee80000000800 */
[----:B------:R-:W-:Y:S01]  /*0650*/  LDS R27, [R17+0xe80] ;  /* 0x000e8000111b7984 */ /* 0x000fe20000000800 */
[----:B0-----:R-:W-:-:S03]  /*0660*/  FFMA R12, R12, R9, R11 ;  /* 0x000000090c0c7223 */ /* 0x001fc6000000000b */
[----:B------:R-:W-:Y:S01]  /*0670*/  LDS.128 R8, [R18+0x70] ;  /* 0x0000700012087984 */ /* 0x000fe20000000c00 */
[----:B-1----:R-:W-:-:S03]  /*0680*/  FFMA R12, R29, R13, R12 ;  /* 0x0000000d1d0c7223 */ /* 0x002fc6000000000c */
[----:B------:R-:W0:Y:S01]  /*0690*/  LDS R13, [R17+0xe00] ;  /* 0x000e0000110d7984 */ /* 0x000e220000000800 */
[----:B--2---:R-:W-:-:S03]  /*06a0*/  FFMA R21, R21, R14, R12 ;  /* 0x0000000e15157223 */ /* 0x004fc6000000000c */
[----:B------:R-:W1:Y:S01]  /*06b0*/  LDS R12, [R17+0xf00] ;  /* 0x000f0000110c7984 */ /* 0x000e620000000800 */
[----:B---3--:R-:W-:-:S03]  /*06c0*/  FFMA R15, R26, R15, R21 ;  /* 0x0000000f1a0f7223 */ /* 0x008fc60000000015 */
[----:B------:R-:W2:Y:S01]  /*06d0*/  LDS R21, [R17+0xf80] ;  /* 0x000f800011157984 */ /* 0x000ea20000000800 */
[----:B0-----:R-:W-:-:S04]  /*06e0*/  FFMA R8, R8, R13, R15 ;  /* 0x0000000d08087223 */ /* 0x001fc8000000000f */
[----:B------:R-:W-:-:S04]  /*06f0*/  FFMA R9, R27, R9, R8 ;  /* 0x000000091b097223 */ /* 0x000fc80000000008 */
[----:B-1----:R-:W-:-:S04]  /*0700*/  FFMA R10, R12, R10, R9 ;  /* 0x0000000a0c0a7223 */ /* 0x002fc80000000009 */
[----:B--2---:R-:W-:Y:S01]  /*0710*/  FFMA R21, R21, R11, R10 ;  /* 0x0000000b15157223 */ /* 0x004fe2000000000a */
[----:B------:R-:W-:Y:S06]  /*0720*/  BAR.SYNC.DEFER_BLOCKING 0x0 ;  /* 0x0000000000007b1d */ /* 0x000fec0000010000 */
[----:B------:R-:W-:Y:S05]  /*0730*/  @!P0 BRA `(.L_x_7) ;  /* 0xfffffff800ac8947 */ /* 0x000fea000383ffff */
.L_x_6:
[----:B------:R-:W1:Y:S01]  /*0740*/  LDC.64 R6, c[0x0][0x390] ;  /* 0x0000e400ff067b82 */ /* 0x000e620000000a00 */
[----:B0-----:R-:W-:-:S05]  /*0750*/  LEA R3, R2, R3, 0x5 ;  /* 0x0000000302037211 */ /* 0x001fca00078e28ff */
[----:B------:R-:W-:-:S04]  /*0760*/  IMAD R3, R4, UR10, R3 ;  /* 0x0000000a04037c24 */ /* 0x000fc8000f8e0203 */
[----:B------:R-:W-:-:S04]  /*0770*/  IMAD R3, R0, UR7, R3 ;  /* 0x0000000700037c24 */ /* 0x000fc8000f8e0203 */
[----:B-1----:R-:W-:-:S05]  /*0780*/  IMAD.WIDE.U32 R2, R3, 0x4, R6 ;  /* 0x0000000403027825 */ /* 0x002fca00078e0006 */
[----:B------:R-:W-:Y:S01]  /*0790*/  STG.E desc[UR8][R2.64], R21 ;  /* 0x0000001502007986 */ /* 0x000fe2000c101908 */
[----:B------:R-:W-:Y:S05]  /*07a0*/  EXIT ;  /* 0x000000000000794d */ /* 0x000fea0003800000 */
.L_x_8:
        /* <DEDUP_REMOVED lines=13> */
.L_x_16:


//--------------------- .text._Z10gemm_naivePfS_S_iii --------------------------
	.section	.text._Z10gemm_naivePfS_S_iii,"ax",@progbits
	.align	128
        .global         _Z10gemm_naivePfS_S_iii
        .type           _Z10gemm_naivePfS_S_iii,@function
        .size           _Z10gemm_naivePfS_S_iii,(.L_x_17 - _Z10gemm_naivePfS_S_iii)
        .other          _Z10gemm_naivePfS_S_iii,@"STO_CUDA_ENTRY STV_DEFAULT"
_Z10gemm_naivePfS_S_iii:
.text._Z10gemm_naivePfS_S_iii:
[----:B------:R-:W-:Y:S01]  /*0000*/  LDC R1, c[0x0][0x37c] ;  /* 0x0000df00ff017b82 */ /* 0x000fe20000000800 */
[----:B------:R-:W0:Y:S07]  /*0010*/  S2R R16, SR_CTAID.Y ;  /* 0x0000000000107919 */ /* 0x000e2e0000002600 */
[----:B------:R-:W1:Y:S01]  /*0020*/  LDC.64 R2, c[0x0][0x398] ;  /* 0x0000e600ff027b82 */ /* 0x000e620000000a00 */
[----:B------:R-:W0:Y:S01]  /*0030*/  S2R R7, SR_TID.Y ;  /* 0x0000000000077919 */ /* 0x000e220000002200 */
[----:B------:R-:W2:Y:S01]  /*0040*/  S2R R0, SR_CTAID.X ;  /* 0x0000000000007919 */ /* 0x000ea20000002500 */
[----:B------:R-:W2:Y:S01]  /*0050*/  S2R R5, SR_TID.X ;  /* 0x0000000000057919 */ /* 0x000ea20000002100 */
[----:B0-----:R-:W-:-:S04]  /*0060*/  LEA R16, R16, R7, 0x5 ;  /* 0x0000000710107211 */ /* 0x001fc800078e28ff */
[----:B-1----:R-:W-:Y:S02]  /*0070*/  ISETP.GE.AND P0, PT, R16, R3, PT ;  /* 0x000000031000720c */ /* 0x002fe40003f06270 */
[----:B--2---:R-:W-:-:S04]  /*0080*/  LEA R0, R0, R5, 0x5 ;  /* 0x0000000500007211 */ /* 0x004fc800078e28ff */
[----:B------:R-:W-:-:S13]  /*0090*/  ISETP.GE.OR P0, PT, R0, R2, P0 ;  /* 0x000000020000720c */ /* 0x000fda0000706670 */
[----:B------:R-:W-:Y:S05]  /*00a0*/  @P0 EXIT ;  /* 0x000000000000094d */ /* 0x000fea0003800000 */
[----:B------:R-:W0:Y:S01]  /*00b0*/  LDC R17, c[0x0][0x3a0] ;  /* 0x0000e800ff117b82 */ /* 0x000e220000000800 */
[----:B------:R-:W1:Y:S01]  /*00c0*/  LDCU.64 UR6, c[0x0][0x358] ;  /* 0x00006b00ff0677ac */ /* 0x000e620008000a00 */
[----:B------:R-:W-:Y:S01]  /*00d0*/  HFMA2 R26, -RZ, RZ, 0, 0 ;  /* 0x00000000ff1a7431 */ /* 0x000fe200000001ff */
[----:B0-----:R-:W-:-:S13]  /*00e0*/  ISETP.GE.AND P0, PT, R17, 0x1, PT ;  /* 0x000000011100780c */ /* 0x001fda0003f06270 */
[----:B-1----:R-:W-:Y:S05]  /*00f0*/  @!P0 BRA `(.L_x_9) ;  /* 0x0000000400b88947 */ /* 0x002fea0003800000 */
[C---:B------:R-:W-:Y:S01]  /*0100*/  ISETP.GE.U32.AND P1, PT, R17.reuse, 0x8, PT ;  /* 0x000000081100780c */ /* 0x040fe20003f26070 */
[----:B------:R-:W-:Y:S01]  /*0110*/  IMAD R18, R0, R17, RZ ;  /* 0x0000001100127224 */ /* 0x000fe200078e02ff */
[----:B------:R-:W-:Y:S02]  /*0120*/  LOP3.LUT R25, R17, 0x7, RZ, 0xc0, !PT ;  /* 0x0000000711197812 */ /* 0x000fe400078ec0ff */
[----:B------:R-:W-:Y:S02]  /*0130*/  MOV R26, RZ ;  /* 0x000000ff001a7202 */ /* 0x000fe40000000f00 */
[----:B------:R-:W-:Y:S02]  /*0140*/  ISETP.NE.AND P0, PT, R25, RZ, PT ;  /* 0x000000ff1900720c */ /* 0x000fe40003f05270 */
[----:B------:R-:W-:-:S05]  /*0150*/  MOV R19, RZ ;  /* 0x000000ff00137202 */ /* 0x000fca0000000f00 */
[----:B------:R-:W-:Y:S06]  /*0160*/  @!P1 BRA `(.L_x_10) ;  /* 0x0000000000c49947 */ /* 0x000fec0003800000 */
[----:B------:R-:W0:Y:S01]  /*0170*/  LDCU.64 UR4, c[0x0][0x380] ;  /* 0x00007000ff0477ac */ /* 0x000e220008000a00 */
[----:B------:R-:W-:Y:S02]  /*0180*/  LOP3.LUT R19, R17, 0x7ffffff8, RZ, 0xc0, !PT ;  /* 0x7ffffff811137812 */ /* 0x000fe400078ec0ff */
[----:B------:R-:W-:Y:S02]  /*0190*/  MOV R26, RZ ;  /* 0x000000ff001a7202 */ /* 0x000fe40000000f00 */
[----:B------:R-:W-:Y:S02]  /*01a0*/  MOV R2, R18 ;  /* 0x0000001200027202 */ /* 0x000fe40000000f00 */
[----:B------:R-:W-:Y:S02]  /*01b0*/  MOV R22, R16 ;  /* 0x0000001000167202 */ /* 0x000fe40000000f00 */
[----:B------:R-:W-:Y:S01]  /*01c0*/  IADD3 R20, PT, PT, -R19, RZ, RZ ;  /* 0x000000ff13147210 */ /* 0x000fe20007ffe1ff */
[----:B0-----:R-:W-:-:S04]  /*01d0*/  UIADD3 UR4, UP0, UPT, UR4, 0x10, URZ ;  /* 0x0000001004047890 */ /* 0x001fc8000ff1e0ff */
[----:B------:R-:W-:-:S12]  /*01e0*/  UIADD3.X UR5, UPT, UPT, URZ, UR5, URZ, UP0, !UPT ;  /* 0x00000005ff057290 */ /* 0x000fd800087fe4ff */
.L_x_11:
[----:B------:R-:W0:Y:S01]  /*01f0*/  LDC.64 R14, c[0x0][0x388] ;  /* 0x0000e200ff0e7b82 */ /* 0x000e220000000a00 */
[----:B------:R-:W-:Y:S02]  /*0200*/  MOV R4, UR4 ;  /* 0x0000000400047c02 */ /* 0x000fe40008000f00 */
[----:B------:R-:W-:-:S03]  /*0210*/  MOV R5, UR5 ;  /* 0x0000000500057c02 */ /* 0x000fc60008000f00 */
[----:B------:R-:W-:-:S05]  /*0220*/  IMAD.WIDE R4, R2, 0x4, R4 ;  /* 0x0000000402047825 */ /* 0x000fca00078e0204 */
[----:B------:R-:W2:Y:S04]  /*0230*/  LDG.E R21, desc[UR6][R4.64+-0x10] ;  /* 0xfffff00604157981 */ /* 0x000ea8000c1e1900 */
[----:B------:R-:W3:Y:S04]  /*0240*/  LDG.E R23, desc[UR6][R4.64+-0xc] ;  /* 0xfffff40604177981 */ /* 0x000ee8000c1e1900 */
[----:B------:R-:W4:Y:S01]  /*0250*/  LDG.E R29, desc[UR6][R4.64+-0x8] ;  /* 0xfffff806041d7981 */ /* 0x000f22000c1e1900 */
[----:B0-----:R-:W-:-:S05]  /*0260*/  IMAD.WIDE R14, R22, 0x4, R14 ;  /* 0x00000004160e7825 */ /* 0x001fca00078e020e */
[----:B------:R0:W2:Y:S01]  /*0270*/  LDG.E R24, desc[UR6][R14.64] ;  /* 0x000000060e187981 */ /* 0x0000a2000c1e1900 */
[----:B------:R-:W-:-:S04]  /*0280*/  IMAD.WIDE R12, R3, 0x4, R14 ;  /* 0x00000004030c7825 */ /* 0x000fc800078e020e */
[C---:B------:R-:W-:Y:S02]  /*0290*/  IMAD.WIDE R6, R3.reuse, 0x4, R12 ;  /* 0x0000000403067825 */ /* 0x040fe400078e020c */
[----:B------:R-:W3:Y:S02]  /*02a0*/  LDG.E R12, desc[UR6][R12.64] ;  /* 0x000000060c0c7981 */ /* 0x000ee4000c1e1900 */
[C---:B------:R-:W-:Y:S02]  /*02b0*/  IMAD.WIDE R8, R3.reuse, 0x4, R6 ;  /* 0x0000000403087825 */ /* 0x040fe400078e0206 */
[----:B------:R1:W4:Y:S02]  /*02c0*/  LDG.E R28, desc[UR6][R6.64] ;  /* 0x00000006061c7981 */ /* 0x000324000c1e1900 */
[C---:B------:R-:W-:Y:S02]  /*02d0*/  IMAD.WIDE R10, R3.reuse, 0x4, R8 ;  /* 0x00000004030a7825 */ /* 0x040fe400078e0208 */
[----:B------:R-:W5:Y:S02]  /*02e0*/  LDG.E R8, desc[UR6][R8.64] ;  /* 0x0000000608087981 */ /* 0x000f64000c1e1900 */
[----:B0-----:R-:W-:-:S05]  /*02f0*/  IMAD.WIDE R14, R3, 0x4, R10 ;  /* 0x00000004030e7825 */ /* 0x001fca00078e020a */
[----:B------:R-:W5:Y:S04]  /*0300*/  LDG.E R13, desc[UR6][R14.64] ;  /* 0x000000060e0d7981 */ /* 0x000f68000c1e1900 */
[----:B------:R-:W5:Y:S04]  /*0310*/  LDG.E R9, desc[UR6][R10.64] ;  /* 0x000000060a097981 */ /* 0x000f68000c1e1900 */
[----:B------:R-:W5:Y:S04]  /*0320*/  LDG.E R11, desc[UR6][R4.64+-0x4] ;  /* 0xfffffc06040b7981 */ /* 0x000f68000c1e1900 */
[----:B------:R-:W5:Y:S01]  /*0330*/  LDG.E R10, desc[UR6][R4.64+0x8] ;  /* 0x00000806040a7981 */ /* 0x000f62000c1e1900 */
[----:B--2---:R-:W-:Y:S01]  /*0340*/  FFMA R24, R21, R24, R26 ;  /* 0x0000001815187223 */ /* 0x004fe2000000001a */
[----:B------:R-:W-:-:S02]  /*0350*/  IMAD.WIDE R26, R3, 0x4, R14 ;  /* 0x00000004031a7825 */ /* 0x000fc400078e020e */
[----:B------:R-:W2:Y:S04]  /*0360*/  LDG.E R21, desc[UR6][R4.64] ;  /* 0x0000000604157981 */ /* 0x000ea8000c1e1900 */
[----:B------:R-:W2:Y:S01]  /*0370*/  LDG.E R14, desc[UR6][R4.64+0x4] ;  /* 0x00000406040e7981 */ /* 0x000ea2000c1e1900 */
[----:B-1----:R-:W-:-:S03]  /*0380*/  IMAD.WIDE R6, R3, 0x4, R26 ;  /* 0x0000000403067825 */ /* 0x002fc600078e021a */
[----:B------:R-:W2:Y:S04]  /*0390*/  LDG.E R15, desc[UR6][R4.64+0xc] ;  /* 0x00000c06040f7981 */ /* 0x000ea8000c1e1900 */
[----:B------:R-:W2:Y:S04]  /*03a0*/  LDG.E R6, desc[UR6][R6.64] ;  /* 0x0000000606067981 */ /* 0x000ea8000c1e1900 */
[----:B------:R-:W2:Y:S01]  /*03b0*/  LDG.E R5, desc[UR6][R26.64] ;  /* 0x000000061a057981 */ /* 0x000ea2000c1e1900 */
[----:B---3--:R-:W-:Y:S01]  /*03c0*/  FFMA R12, R23, R12, R24 ;  /* 0x0000000c170c7223 */ /* 0x008fe20000000018 */
[----:B------:R-:W-:-:S03]  /*03d0*/  IADD3 R20, PT, PT, R20, 0x8, RZ ;  /* 0x0000000814147810 */ /* 0x000fc60007ffe0ff */
[----:B----4-:R-:W-:Y:S01]  /*03e0*/  FFMA R12, R29, R28, R12 ;  /* 0x0000001c1d0c7223 */ /* 0x010fe2000000000c */
[----:B------:R-:W-:Y:S02]  /*03f0*/  ISETP.NE.AND P1, PT, R20, RZ, PT ;  /* 0x000000ff1400720c */ /* 0x000fe40003f25270 */
[----:B------:R-:W-:Y:S01]  /*0400*/  LEA R22, R3, R22, 0x3 ;  /* 0x0000001603167211 */ /* 0x000fe200078e18ff */
[----:B-----5:R-:W-:Y:S01]  /*0410*/  FFMA R8, R11, R8, R12 ;  /* 0x000000080b087223 */ /* 0x020fe2000000000c */
[----:B------:R-:W-:-:S03]  /*0420*/  IADD3 R2, PT, PT, R2, 0x8, RZ ;  /* 0x0000000802027810 */ /* 0x000fc60007ffe0ff */
[----:B--2---:R-:W-:-:S04]  /*0430*/  FFMA R9, R21, R9, R8 ;  /* 0x0000000915097223 */ /* 0x004fc80000000008 */
[----:B------:R-:W-:-:S04]  /*0440*/  FFMA R9, R14, R13, R9 ;  /* 0x0000000d0e097223 */ /* 0x000fc80000000009 */
[----:B------:R-:W-:-:S04]  /*0450*/  FFMA R10, R10, R5, R9 ;  /* 0x000000050a0a7223 */ /* 0x000fc80000000009 */
[----:B------:R-:W-:Y:S01]  /*0460*/  FFMA R26, R15, R6, R10 ;  /* 0x000000060f1a7223 */ /* 0x000fe2000000000a */
[----:B------:R-:W-:Y:S06]  /*0470*/  @P1 BRA `(.L_x_11) ;  /* 0xfffffffc005c1947 */ /* 0x000fec000383ffff */
.L_x_10:
[----:B------:R-:W-:Y:S05]  /*0480*/  @!P0 BRA `(.L_x_9) ;  /* 0x0000000000d48947 */ /* 0x000fea0003800000 */
[----:B------:R-:W-:Y:S02]  /*0490*/  ISETP.GE.U32.AND P0, PT, R25, 0x4, PT ;  /* 0x000000041900780c */ /* 0x000fe40003f06070 */
[----:B------:R-:W-:-:S04]  /*04a0*/  LOP3.LUT R2, R17, 0x3, RZ, 0xc0, !PT ;  /* 0x0000000311027812 */ /* 0x000fc800078ec0ff */
[----:B------:R-:W-:-:S07]  /*04b0*/  ISETP.NE.AND P1, PT, R2, RZ, PT ;  /* 0x000000ff0200720c */ /* 0x000fce0003f25270 */
[----:B------:R-:W-:Y:S06]  /*04c0*/  @!P0 BRA `(.L_x_12) ;  /* 0x0000000000588947 */ /* 0x000fec0003800000 */
[----:B------:R-:W0:Y:S01]  /*04d0*/  LDC.64 R10, c[0x0][0x388] ;  /* 0x0000e200ff0a7b82 */ /* 0x000e220000000a00 */
[----:B------:R-:W-:Y:S01]  /*04e0*/  IMAD R9, R19, R3, R16 ;  /* 0x0000000313097224 */ /* 0x000fe200078e0210 */
[----:B------:R-:W-:-:S06]  /*04f0*/  IADD3 R7, PT, PT, R18, R19, RZ ;  /* 0x0000001312077210 */ /* 0x000fcc0007ffe0ff */
[----:B------:R-:W1:Y:S01]  /*0500*/  LDC.64 R4, c[0x0][0x380] ;  /* 0x0000e000ff047b82 */ /* 0x000e620000000a00 */
[----:B0-----:R-:W-:-:S04]  /*0510*/  IMAD.WIDE R10, R9, 0x4, R10 ;  /* 0x00000004090a7825 */ /* 0x001fc800078e020a */
[----:B------:R-:W-:Y:S02]  /*0520*/  IMAD.WIDE R12, R3, 0x4, R10 ;  /* 0x00000004030c7825 */ /* 0x000fe400078e020a */
[----:B------:R-:W2:Y:S02]  /*0530*/  LDG.E R10, desc[UR6][R10.64] ;  /* 0x000000060a0a7981 */ /* 0x000ea4000c1e1900 */
[----:B-1----:R-:W-:-:S04]  /*0540*/  IMAD.WIDE R4, R7, 0x4, R4 ;  /* 0x0000000407047825 */ /* 0x002fc800078e0204 */
[C---:B------:R-:W-:Y:S01]  /*0550*/  IMAD.WIDE R6, R3.reuse, 0x4, R12 ;  /* 0x0000000403067825 */ /* 0x040fe200078e020c */
[----:B------:R-:W2:Y:S04]  /*0560*/  LDG.E R15, desc[UR6][R4.64] ;  /* 0x00000006040f7981 */ /* 0x000ea8000c1e1900 */
[----:B------:R-:W3:Y:S01]  /*0570*/  LDG.E R12, desc[UR6][R12.64] ;  /* 0x000000060c0c7981 */ /* 0x000ee2000c1e1900 */
[----:B------:R-:W-:-:S03]  /*0580*/  IMAD.WIDE R8, R3, 0x4, R6 ;  /* 0x0000000403087825 */ /* 0x000fc600078e0206 */
[----:B------:R-:W3:Y:S04]  /*0590*/  LDG.E R14, desc[UR6][R4.64+0x4] ;  /* 0x00000406040e7981 */ /* 0x000ee8000c1e1900 */
[----:B------:R-:W4:Y:S04]  /*05a0*/  LDG.E R20, desc[UR6][R6.64] ;  /* 0x0000000606147981 */ /* 0x000f28000c1e1900 */
[----:B------:R-:W4:Y:S04]  /*05b0*/  LDG.E R21, desc[UR6][R4.64+0x8] ;  /* 0x0000080604157981 */ /* 0x000f28000c1e1900 */
[----:B------:R-:W5:Y:S04]  /*05c0*/  LDG.E R23, desc[UR6][R4.64+0xc] ;  /* 0x00000c0604177981 */ /* 0x000f68000c1e1900 */
[----:B------:R-:W5:Y:S01]  /*05d0*/  LDG.E R8, desc[UR6][R8.64] ;  /* 0x0000000608087981 */ /* 0x000f62000c1e1900 */
[----:B------:R-:W-:Y:S01]  /*05e0*/  IADD3 R19, PT, PT, R19, 0x4, RZ ;  /* 0x0000000413137810 */ /* 0x000fe20007ffe0ff */
[----:B--2---:R-:W-:-:S04]  /*05f0*/  FFMA R15, R15, R10, R26 ;  /* 0x0000000a0f0f7223 */ /* 0x004fc8000000001a */
[----:B---3--:R-:W-:-:S04]  /*0600*/  FFMA R14, R14, R12, R15 ;  /* 0x0000000c0e0e7223 */ /* 0x008fc8000000000f */
[----:B----4-:R-:W-:-:S04]  /*0610*/  FFMA R14, R21, R20, R14 ;  /* 0x00000014150e7223 */ /* 0x010fc8000000000e */
[----:B-----5:R-:W-:-:S07]  /*0620*/  FFMA R26, R23, R8, R14 ;  /* 0x00000008171a7223 */ /* 0x020fce000000000e */
.L_x_12:
[----:B------:R-:W-:Y:S05]  /*0630*/  @!P1 BRA `(.L_x_9) ;  /* 0x0000000000689947 */ /* 0x000fea0003800000 */
[----:B------:R-:W0:Y:S01]  /*0640*/  LDC.64 R10, c[0x0][0x388] ;  /* 0x0000e200ff0a7b82 */ /* 0x000e220000000a00 */
[----:B------:R-:W-:Y:S02]  /*0650*/  ISETP.NE.AND P0, PT, R2, 0x1, PT ;  /* 0x000000010200780c */ /* 0x000fe40003f05270 */
[----:B------:R-:W-:-:S04]  /*0660*/  LOP3.LUT R17, R17, 0x1, RZ, 0xc0, !PT ;  /* 0x0000000111117812 */ /* 0x000fc800078ec0ff */
[----:B------:R-:W-:Y:S01]  /*0670*/  ISETP.NE.U32.AND P1, PT, R17, 0x1, PT ;  /* 0x000000011100780c */ /* 0x000fe20003f25070 */
[----:B------:R-:W1:Y:S06]  /*0680*/  LDC.64 R8, c[0x0][0x380] ;  /* 0x0000e000ff087b82 */ /* 0x000e6c0000000a00 */
[C---:B------:R-:W-:Y:S01]  /*0690*/  @P0 IMAD R15, R19.reuse, R3, R16 ;  /* 0x00000003130f0224 */ /* 0x040fe200078e0210 */
[----:B------:R-:W-:Y:S01]  /*06a0*/  @P0 IADD3 R13, PT, PT, R18, R19, RZ ;  /* 0x00000013120d0210 */ /* 0x000fe20007ffe0ff */
[----:B------:R-:W2:Y:S01]  /*06b0*/  LDC.64 R6, c[0x0][0x380] ;  /* 0x0000e000ff067b82 */ /* 0x000ea20000000a00 */
[----:B------:R-:W-:-:S07]  /*06c0*/  @P0 IADD3 R19, PT, PT, R19, 0x2, RZ ;  /* 0x0000000213130810 */ /* 0x000fce0007ffe0ff */
[----:B------:R-:W3:Y:S01]  /*06d0*/  LDC.64 R4, c[0x0][0x388] ;  /* 0x0000e200ff047b82 */ /* 0x000ee20000000a00 */
[----:B0-----:R-:W-:Y:S01]  /*06e0*/  @P0 IMAD.WIDE R10, R15, 0x4, R10 ;  /* 0x000000040f0a0825 */ /* 0x001fe200078e020a */
[----:B------:R-:W-:-:S03]  /*06f0*/  @!P1 IADD3 R15, PT, PT, R18, R19, RZ ;  /* 0x00000013120f9210 */ /* 0x000fc60007ffe0ff */
[----:B------:R-:W-:Y:S01]  /*0700*/  @!P1 IMAD R19, R19, R3, R16 ;  /* 0x0000000313139224 */ /* 0x000fe200078e0210 */
[----:B------:R-:W4:Y:S01]  /*0710*/  @P0 LDG.E R2, desc[UR6][R10.64] ;  /* 0x000000060a020981 */ /* 0x000f22000c1e1900 */
[----:B-1----:R-:W-:-:S04]  /*0720*/  @P0 IMAD.WIDE R8, R13, 0x4, R8 ;  /* 0x000000040d080825 */ /* 0x002fc800078e0208 */
[----:B------:R-:W-:Y:S01]  /*0730*/  @P0 IMAD.WIDE R12, R3, 0x4, R10 ;  /* 0x00000004030c0825 */ /* 0x000fe200078e020a */
[----:B------:R-:W4:Y:S03]  /*0740*/  @P0 LDG.E R17, desc[UR6][R8.64] ;  /* 0x0000000608110981 */ /* 0x000f26000c1e1900 */
[----:B--2---:R-:W-:Y:S01]  /*0750*/  @!P1 IMAD.WIDE R6, R15, 0x4, R6 ;  /* 0x000000040f069825 */ /* 0x004fe200078e0206 */
[----:B------:R-:W2:Y:S04]  /*0760*/  @P0 LDG.E R21, desc[UR6][R8.64+0x4] ;  /* 0x0000040608150981 */ /* 0x000ea8000c1e1900 */
[----:B------:R-:W2:Y:S01]  /*0770*/  @P0 LDG.E R12, desc[UR6][R12.64] ;  /* 0x000000060c0c0981 */ /* 0x000ea2000c1e1900 */
[----:B---3--:R-:W-:-:S03]  /*0780*/  @!P1 IMAD.WIDE R4, R19, 0x4, R4 ;  /* 0x0000000413049825 */ /* 0x008fc600078e0204 */
[----:B------:R-:W3:Y:S04]  /*0790*/  @!P1 LDG.E R7, desc[UR6][R6.64] ;  /* 0x0000000606079981 */ /* 0x000ee8000c1e1900 */
[----:B------:R-:W3:Y:S01]  /*07a0*/  @!P1 LDG.E R4, desc[UR6][R4.64] ;  /* 0x0000000604049981 */ /* 0x000ee2000c1e1900 */
[----:B----4-:R-:W-:-:S04]  /*07b0*/  @P0 FFMA R2, R17, R2, R26 ;  /* 0x0000000211020223 */ /* 0x010fc8000000001a */
[----:B--2---:R-:W-:-:S04]  /*07c0*/  @P0 FFMA R26, R21, R12, R2 ;  /* 0x0000000c151a0223 */ /* 0x004fc80000000002 */
[----:B---3--:R-:W-:-:S07]  /*07d0*/  @!P1 FFMA R26, R7, R4, R26 ;  /* 0x00000004071a9223 */ /* 0x008fce000000001a */
.L_x_9:
[----:B------:R-:W0:Y:S01]  /*07e0*/  LDC.64 R4, c[0x0][0x390] ;  /* 0x0000e400ff047b82 */ /* 0x000e220000000a00 */
[----:B------:R-:W-:-:S04]  /*07f0*/  IMAD R3, R0, R3, R16 ;  /* 0x0000000300037224 */ /* 0x000fc800078e0210 */
[----:B0-----:R-:W-:-:S05]  /*0800*/  IMAD.WIDE R2, R3, 0x4, R4 ;  /* 0x0000000403027825 */ /* 0x001fca00078e0204 */
[----:B------:R-:W-:Y:S01]  /*0810*/  STG.E desc[UR6][R2.64], R26 ;  /* 0x0000001a02007986 */ /* 0x000fe2000c101906 */
[----:B------:R-:W-:Y:S05]  /*0820*/  EXIT ;  /* 0x000000000000794d */ /* 0x000fea0003800000 */
.L_x_13:
        /* <DEDUP_REMOVED lines=13> */
.L_x_17:


//--------------------- .nv.shared._Z7gemm_v2ILi128ELi8ELi128ELi8ELi8ELb0EEvPfS0_S0_iii --------------------------
	.section	.nv.shared._Z7gemm_v2ILi128ELi8ELi128ELi8ELi8ELb0EEvPfS0_S0_iii,"aw",@nobits
	.sectionflags	@""
	.align	4
.nv.shared._Z7gemm_v2ILi128ELi8ELi128ELi8ELi8ELb0EEvPfS0_S0_iii:
	.zero		17408


//--------------------- .nv.shared.reserved.0     --------------------------
	.section	.nv.shared.reserved.0,"aw",@nobits
	.weak		__nv_reservedSMEM_offset_0_alias
	.size		__nv_reservedSMEM_offset_0_alias, 0, 64
	.other		__nv_reservedSMEM_offset_0_alias,@"STO_CUDA_RESERVED_SHARED STV_DEFAULT"
__nv_reservedSMEM_offset_0_alias:
	.zero		0
	.zero		64


//--------------------- .nv.shared._Z7gemm_v1ILi128ELi8ELi128ELi8ELi8ELb0EEvPfS0_S0_iii --------------------------
	.section	.nv.shared._Z7gemm_v1ILi128ELi8ELi128ELi8ELi8ELb0EEvPfS0_S0_iii,"aw",@nobits
	.sectionflags	@""
	.align	4
.nv.shared._Z7gemm_v1ILi128ELi8ELi128ELi8ELi8ELb0EEvPfS0_S0_iii:
	.zero		17408


//--------------------- .nv.shared._Z9gemm_basePfS_S_iii --------------------------
	.section	.nv.shared._Z9gemm_basePfS_S_iii,"aw",@nobits
	.sectionflags	@""
	.align	4
.nv.shared._Z9gemm_basePfS_S_iii:
	.zero		9216


//--------------------- .nv.constant0._Z7gemm_v2ILi128ELi8ELi128ELi8ELi8ELb0EEvPfS0_S0_iii --------------------------
	.section	.nv.constant0._Z7gemm_v2ILi128ELi8ELi128ELi8ELi8ELb0EEvPfS0_S0_iii,"a",@progbits
	.sectionflags	@""
	.align	4
.nv.constant0._Z7gemm_v2ILi128ELi8ELi128ELi8ELi8ELb0EEvPfS0_S0_iii:
	.zero		932


//--------------------- .nv.constant0._Z7gemm_v1ILi128ELi8ELi128ELi8ELi8ELb0EEvPfS0_S0_iii --------------------------
	.section	.nv.constant0._Z7gemm_v1ILi128ELi8ELi128ELi8ELi8ELb0EEvPfS0_S0_iii,"a",@progbits
	.sectionflags	@""
	.align	4
.nv.constant0._Z7gemm_v1ILi128ELi8ELi128ELi8ELi8ELb0EEvPfS0_S0_iii:
	.zero		932


//--------------------- .nv.constant0._Z9gemm_basePfS_S_iii --------------------------
	.section	.nv.constant0._Z9gemm_basePfS_S_iii,"a",@progbits
	.sectionflags	@""
	.align	4
.nv.constant0._Z9gemm_basePfS_S_iii:
	.zero		932


//--------------------- .nv.constant0._Z10gemm_naivePfS_S_iii --------------------------
	.section	.nv.constant0._Z10gemm_naivePfS_S_iii,"a",@progbits
	.sectionflags	@""
	.align	4
.nv.constant0._Z10gemm_naivePfS_S_iii:
	.zero		932


//--------------------- SYMBOLS --------------------------

	.type		.nv.reservedSmem.offset0,@object
	.size		.nv.reservedSmem.offset0,0x4
	.type		.nv.reservedSmem.cap,@object
	.size		.nv.reservedSmem.cap,0x4
